// auto-generated by cutlass_sweep.gemm — config: {"arch": "sm_100", "cluster_m": 1, "cluster_n": 2, "dtype": "bf16", "stages": 4, "tile_k": 64, "tile_m": 64, "tile_n": 256}
#include "cutlass/cutlass.h"
#include "cutlass/gemm/collective/collective_builder.hpp"
#include "cutlass/gemm/device/gemm_universal_adapter.h"
#include "cutlass/gemm/kernel/gemm_universal.hpp"
#include "cutlass/epilogue/collective/collective_builder.hpp"

using ElemA = cutlass::bfloat16_t;
using ElemB = cutlass::bfloat16_t;
using ElemCD = cutlass::bfloat16_t;
using Acc  = float;
using TileShape    = cute::Shape<cute::_64, cute::_256, cute::_64>;
using ClusterShape = cute::Shape<cute::_1, cute::_2, cute::_1>;

using CollectiveEpilogue = typename cutlass::epilogue::collective::CollectiveBuilder<
    cutlass::arch::Sm100, cutlass::arch::OpClassTensorOp,
    TileShape, ClusterShape,
    cutlass::epilogue::collective::EpilogueTileAuto,
    Acc, Acc,
    ElemCD, cutlass::layout::RowMajor, 128 / cutlass::sizeof_bits<ElemCD>::value,
    ElemCD, cutlass::layout::RowMajor, 128 / cutlass::sizeof_bits<ElemCD>::value,
    cutlass::epilogue::collective::EpilogueScheduleAuto
  >::CollectiveOp;

using CollectiveMainloop = typename cutlass::gemm::collective::CollectiveBuilder<
    cutlass::arch::Sm100, cutlass::arch::OpClassTensorOp,
    ElemA, cutlass::layout::RowMajor, 128 / cutlass::sizeof_bits<ElemA>::value,
    ElemB, cutlass::layout::ColumnMajor, 128 / cutlass::sizeof_bits<ElemB>::value,
    Acc,
    TileShape, ClusterShape,
    cutlass::gemm::collective::StageCount<4>,
    cutlass::gemm::collective::KernelScheduleAuto
  >::CollectiveOp;

using GemmKernel = cutlass::gemm::kernel::GemmUniversal<
    cute::Shape<int,int,int,int>,
    CollectiveMainloop,
    CollectiveEpilogue
>;
using Gemm = cutlass::gemm::device::GemmUniversalAdapter<GemmKernel>;

// Force the device kernel symbol into the cubin without needing a host main.
auto* _anchor = &cutlass::device_kernel<GemmKernel>;


// ===== COMPILED SASS (sm_100a) =====

	.target	sm_100a

	.elftype	@"ET_EXEC"


//--------------------- .note.nv.tkinfo           --------------------------
	.section	.note.nv.tkinfo,"",@"SHT_NOTE"
	.sectionflags	@"SHF_NOTE_NV_TKINFO"
	.tkinfo
        /*0018*/ 	.word	0x00000002
        /*0030*/ 	.string	""
        /*0030*/ 	.string	"ptxas"
        /*0030*/ 	.string	"Cuda compilation tools, release 13.0, V13.0.88"
        /*0030*/ 	.string	"Build cuda_13.0.r13.0/compiler.36424714_0"
        /*0030*/ 	.string	"-arch sm_100a -m 64 "



//--------------------- .note.nv.cuinfo           --------------------------
	.section	.note.nv.cuinfo,"",@"SHT_NOTE"
	.sectionflags	@"SHF_NOTE_NV_CUINFO"
        /*0018*/ 	.short	0x0002
        /*001a*/ 	.short	0x0064
        /*001c*/ 	.short	0x0082
	.zero		2


//--------------------- .nv.info                  --------------------------
	.section	.nv.info,"",@"SHT_CUDA_INFO"
	.align	4


	//----- nvinfo : EIATTR_REGCOUNT
	.align		4
        /*0000*/ 	.byte	0x04, 0x2f
        /*0002*/ 	.short	(.L_19 - .L_18)
	.align		4
.L_18:
        /*0004*/ 	.word	index@(_ZN7cutlass13device_kernelINS_4gemm6kernel13GemmUniversalIN4cute5tupleIJiiiiEEENS1_10collective13CollectiveMmaINS1_35MainloopSm100TmaUmmaWarpSpecializedILi4ELi2ELi4ENS5_IJNS4_1CILi1EEENSA_ILi2EEESB_EEEEENS5_IJNSA_ILi64EEENSA_ILi256EEESF_EEENS_10bfloat16_tENS5_IJlSB_lEEESI_SJ_NS4_8TiledMMAINS4_8MMA_AtomIJNS4_20SM100_MMA_F16BF16_SSISI_SI_fLi64ELi256ELNS4_4UMMA5MajorE0ELSO_0ELNSN_7ScaleInE0ELSP_0EEEEEENS4_6LayoutINS5_IJSB_SB_SB_EEENS5_IJNSA_ILi0EEESU_SU_EEEEENS5_IJNS4_10UnderscoreESX_SX_EEEEENS4_23SM90_TMA_LOAD_MULTICASTENS4_14ComposedLayoutINS4_7SwizzleILi3ELi4ELi3EEENS4_18smem_ptr_flag_bitsILi16EEENSS_INS5_IJNSA_ILi8EEESF_EEENS5_IJSF_SB_EEEEEEEvNS4_8identityENS4_13SM90_TMA_LOADES1A_vS1B_EENS_8epilogue10collective18CollectiveEpilogueINS1E_23Sm100TmaWarpSpecializedILi4ELi2ELi32ELb1ELb0EEEJSH_NS5_IJNSS_ISF_SB_EES1J_EEESI_SJ_SI_SJ_NS1E_6fusion15FusionCallbacksIS1I_NS1L_17LinearCombinationISI_fSI_fLNS_15FloatRoundStyleE2EEESH_S1K_JEEENS4_5SM1004TMEM4LOAD26SM100_TMEM_LOAD_16dp256b8xES1C_S1A_NS4_17SM75_U32x4_LDSM_NENS4_14SM90_TMA_STOREES1A_NS4_17SM90_U32x4_STSM_NENS4_39AutoVectorizingCopyWithAssumedAlignmentILi128EEEEEEvvEEEEvNT_6ParamsE)
        /*0008*/ 	.word	0x0000007a


	//----- nvinfo : EIATTR_FRAME_SIZE
	.align		4
.L_19:
        /*000c*/ 	.byte	0x04, 0x11
        /*000e*/ 	.short	(.L_21 - .L_20)
	.align		4
.L_20:
        /*0010*/ 	.word	index@($__internal_2_$__cuda_sm10x_tcgen05_guardrail_trap_unallocated_columns_being_dealloced)
        /*0014*/ 	.word	0x00000000


	//----- nvinfo : EIATTR_FRAME_SIZE
	.align		4
.L_21:
        /*0018*/ 	.byte	0x04, 0x11
        /*001a*/ 	.short	(.L_23 - .L_22)
	.align		4
.L_22:
        /*001c*/ 	.word	index@($__internal_1_$__cuda_sm10x_tcgen05_guardrail_trap_phase_invalid_during_alloc)
        /*0020*/ 	.word	0x00000000


	//----- nvinfo : EIATTR_FRAME_SIZE
	.align		4
.L_23:
        /*0024*/ 	.byte	0x04, 0x11
        /*0026*/ 	.short	(.L_25 - .L_24)
	.align		4
.L_24:
        /*0028*/ 	.word	index@($__internal_0_$__cuda_sm10x_tcgen05_guardrail_trap_col_being_dealloced_not_returned_by_alloc)
        /*002c*/ 	.word	0x00000000


	//----- nvinfo : EIATTR_FRAME_SIZE
	.align		4
.L_25:
        /*0030*/ 	.byte	0x04, 0x11
        /*0032*/ 	.short	(.L_27 - .L_26)
	.align		4
.L_26:
        /*0034*/ 	.word	index@(_ZN7cutlass13device_kernelINS_4gemm6kernel13GemmUniversalIN4cute5tupleIJiiiiEEENS1_10collective13CollectiveMmaINS1_35MainloopSm100TmaUmmaWarpSpecializedILi4ELi2ELi4ENS5_IJNS4_1CILi1EEENSA_ILi2EEESB_EEEEENS5_IJNSA_ILi64EEENSA_ILi256EEESF_EEENS_10bfloat16_tENS5_IJlSB_lEEESI_SJ_NS4_8TiledMMAINS4_8MMA_AtomIJNS4_20SM100_MMA_F16BF16_SSISI_SI_fLi64ELi256ELNS4_4UMMA5MajorE0ELSO_0ELNSN_7ScaleInE0ELSP_0EEEEEENS4_6LayoutINS5_IJSB_SB_SB_EEENS5_IJNSA_ILi0EEESU_SU_EEEEENS5_IJNS4_10UnderscoreESX_SX_EEEEENS4_23SM90_TMA_LOAD_MULTICASTENS4_14ComposedLayoutINS4_7SwizzleILi3ELi4ELi3EEENS4_18smem_ptr_flag_bitsILi16EEENSS_INS5_IJNSA_ILi8EEESF_EEENS5_IJSF_SB_EEEEEEEvNS4_8identityENS4_13SM90_TMA_LOADES1A_vS1B_EENS_8epilogue10collective18CollectiveEpilogueINS1E_23Sm100TmaWarpSpecializedILi4ELi2ELi32ELb1ELb0EEEJSH_NS5_IJNSS_ISF_SB_EES1J_EEESI_SJ_SI_SJ_NS1E_6fusion15FusionCallbacksIS1I_NS1L_17LinearCombinationISI_fSI_fLNS_15FloatRoundStyleE2EEESH_S1K_JEEENS4_5SM1004TMEM4LOAD26SM100_TMEM_LOAD_16dp256b8xES1C_S1A_NS4_17SM75_U32x4_LDSM_NENS4_14SM90_TMA_STOREES1A_NS4_17SM90_U32x4_STSM_NENS4_39AutoVectorizingCopyWithAssumedAlignmentILi128EEEEEEvvEEEEvNT_6ParamsE)
        /*0038*/ 	.word	0x00000000


	//----- nvinfo : EIATTR_MIN_STACK_SIZE
	.align		4
.L_27:
        /*003c*/ 	.byte	0x04, 0x12
        /*003e*/ 	.short	(.L_29 - .L_28)
	.align		4
.L_28:
        /*0040*/ 	.word	index@(_ZN7cutlass13device_kernelINS_4gemm6kernel13GemmUniversalIN4cute5tupleIJiiiiEEENS1_10collective13CollectiveMmaINS1_35MainloopSm100TmaUmmaWarpSpecializedILi4ELi2ELi4ENS5_IJNS4_1CILi1EEENSA_ILi2EEESB_EEEEENS5_IJNSA_ILi64EEENSA_ILi256EEESF_EEENS_10bfloat16_tENS5_IJlSB_lEEESI_SJ_NS4_8TiledMMAINS4_8MMA_AtomIJNS4_20SM100_MMA_F16BF16_SSISI_SI_fLi64ELi256ELNS4_4UMMA5MajorE0ELSO_0ELNSN_7ScaleInE0ELSP_0EEEEEENS4_6LayoutINS5_IJSB_SB_SB_EEENS5_IJNSA_ILi0EEESU_SU_EEEEENS5_IJNS4_10UnderscoreESX_SX_EEEEENS4_23SM90_TMA_LOAD_MULTICASTENS4_14ComposedLayoutINS4_7SwizzleILi3ELi4ELi3EEENS4_18smem_ptr_flag_bitsILi16EEENSS_INS5_IJNSA_ILi8EEESF_EEENS5_IJSF_SB_EEEEEEEvNS4_8identityENS4_13SM90_TMA_LOADES1A_vS1B_EENS_8epilogue10collective18CollectiveEpilogueINS1E_23Sm100TmaWarpSpecializedILi4ELi2ELi32ELb1ELb0EEEJSH_NS5_IJNSS_ISF_SB_EES1J_EEESI_SJ_SI_SJ_NS1E_6fusion15FusionCallbacksIS1I_NS1L_17LinearCombinationISI_fSI_fLNS_15FloatRoundStyleE2EEESH_S1K_JEEENS4_5SM1004TMEM4LOAD26SM100_TMEM_LOAD_16dp256b8xES1C_S1A_NS4_17SM75_U32x4_LDSM_NENS4_14SM90_TMA_STOREES1A_NS4_17SM90_U32x4_STSM_NENS4_39AutoVectorizingCopyWithAssumedAlignmentILi128EEEEEEvvEEEEvNT_6ParamsE)
        /*0044*/ 	.word	0x00000000
.L_29:


//--------------------- .nv.compat                --------------------------
	.section	.nv.compat,"",@"SHT_CUDA_COMPAT_INFO"
	.align	4
        /*0000*/ 	.byte	0x02, 0x09, 0x01, 0x00, 0x02, 0x02, 0x02, 0x00, 0x02, 0x05, 0x05, 0x00, 0x03, 0x07, 0x01, 0x01
        /*0010*/ 	.byte	0x02, 0x03, 0x01, 0x00, 0x02, 0x06, 0x01, 0x00, 0x04, 0x0b, 0x08, 0x00, 0x09, 0x00, 0x00, 0x00
        /*0020*/ 	.byte	0x00, 0x00, 0x00, 0x00


//--------------------- .nv.info._ZN7cutlass13device_kernelINS_4gemm6kernel13GemmUniversalIN4cute5tupleIJiiiiEEENS1_10collective13CollectiveMmaINS1_35MainloopSm100TmaUmmaWarpSpecializedILi4ELi2ELi4ENS5_IJNS4_1CILi1EEENSA_ILi2EEESB_EEEEENS5_IJNSA_ILi64EEENSA_ILi256EEESF_EEENS_10bfloat16_tENS5_IJlSB_lEEESI_SJ_NS4_8TiledMMAINS4_8MMA_AtomIJNS4_20SM100_MMA_F16BF16_SSISI_SI_fLi64ELi256ELNS4_4UMMA5MajorE0ELSO_0ELNSN_7ScaleInE0ELSP_0EEEEEENS4_6LayoutINS5_IJSB_SB_SB_EEENS5_IJNSA_ILi0EEESU_SU_EEEEENS5_IJNS4_10UnderscoreESX_SX_EEEEENS4_23SM90_TMA_LOAD_MULTICASTENS4_14ComposedLayoutINS4_7SwizzleILi3ELi4ELi3EEENS4_18smem_ptr_flag_bitsILi16EEENSS_INS5_IJNSA_ILi8EEESF_EEENS5_IJSF_SB_EEEEEEEvNS4_8identityENS4_13SM90_TMA_LOADES1A_vS1B_EENS_8epilogue10collective18CollectiveEpilogueINS1E_23Sm100TmaWarpSpecializedILi4ELi2ELi32ELb1ELb0EEEJSH_NS5_IJNSS_ISF_SB_EES1J_EEESI_SJ_SI_SJ_NS1E_6fusion15FusionCallbacksIS1I_NS1L_17LinearCombinationISI_fSI_fLNS_15FloatRoundStyleE2EEESH_S1K_JEEENS4_5SM1004TMEM4LOAD26SM100_TMEM_LOAD_16dp256b8xES1C_S1A_NS4_17SM75_U32x4_LDSM_NENS4_14SM90_TMA_STOREES1A_NS4_17SM90_U32x4_STSM_NENS4_39AutoVectorizingCopyWithAssumedAlignmentILi128EEEEEEvvEEEEvNT_6ParamsE --------------------------
	.section	.nv.info._ZN7cutlass13device_kernelINS_4gemm6kernel13GemmUniversalIN4cute5tupleIJiiiiEEENS1_10collective13CollectiveMmaINS1_35MainloopSm100TmaUmmaWarpSpecializedILi4ELi2ELi4ENS5_IJNS4_1CILi1EEENSA_ILi2EEESB_EEEEENS5_IJNSA_ILi64EEENSA_ILi256EEESF_EEENS_10bfloat16_tENS5_IJlSB_lEEESI_SJ_NS4_8TiledMMAINS4_8MMA_AtomIJNS4_20SM100_MMA_F16BF16_SSISI_SI_fLi64ELi256ELNS4_4UMMA5MajorE0ELSO_0ELNSN_7ScaleInE0ELSP_0EEEEEENS4_6LayoutINS5_IJSB_SB_SB_EEENS5_IJNSA_ILi0EEESU_SU_EEEEENS5_IJNS4_10UnderscoreESX_SX_EEEEENS4_23SM90_TMA_LOAD_MULTICASTENS4_14ComposedLayoutINS4_7SwizzleILi3ELi4ELi3EEENS4_18smem_ptr_flag_bitsILi16EEENSS_INS5_IJNSA_ILi8EEESF_EEENS5_IJSF_SB_EEEEEEEvNS4_8identityENS4_13SM90_TMA_LOADES1A_vS1B_EENS_8epilogue10collective18CollectiveEpilogueINS1E_23Sm100TmaWarpSpecializedILi4ELi2ELi32ELb1ELb0EEEJSH_NS5_IJNSS_ISF_SB_EES1J_EEESI_SJ_SI_SJ_NS1E_6fusion15FusionCallbacksIS1I_NS1L_17LinearCombinationISI_fSI_fLNS_15FloatRoundStyleE2EEESH_S1K_JEEENS4_5SM1004TMEM4LOAD26SM100_TMEM_LOAD_16dp256b8xES1C_S1A_NS4_17SM75_U32x4_LDSM_NENS4_14SM90_TMA_STOREES1A_NS4_17SM90_U32x4_STSM_NENS4_39AutoVectorizingCopyWithAssumedAlignmentILi128EEEEEEvvEEEEvNT_6ParamsE,"",@"SHT_CUDA_INFO"
	.sectionflags	@""
	.align	4


	//----- nvinfo : EIATTR_CUDA_API_VERSION
	.align		4
        /*0000*/ 	.byte	0x04, 0x37
        /*0002*/ 	.short	(.L_31 - .L_30)
.L_30:
        /*0004*/ 	.word	0x00000082


	//----- nvinfo : EIATTR_KPARAM_INFO
	.align		4
.L_31:
        /*0008*/ 	.byte	0x04, 0x17
        /*000a*/ 	.short	(.L_33 - .L_32)
.L_32:
        /*000c*/ 	.word	0x00000000
        /*0010*/ 	.short	0x0000
        /*0012*/ 	.short	0x0000
        /*0014*/ 	.byte	0x00, 0xf0, 0x01, 0x20


	//----- nvinfo : EIATTR_AT_ENTRY_FRAGMENTS
	.align		4
.L_33:
        /*0018*/ 	.byte	0x04, 0x4f
        /*001a*/ 	.short	(.L_35 - .L_34)


	//   ....[0]....
.L_34:
        /*001c*/ 	.word	0x00000006


	//----- nvinfo : EIATTR_RESERVED_SMEM_USED
	.align		4
.L_35:
        /*0020*/ 	.byte	0x01, 0x41
	.zero		2


	//----- nvinfo : EIATTR_SPARSE_MMA_MASK
	.align		4
        /*0024*/ 	.byte	0x03, 0x50
        /*0026*/ 	.short	0x0000


	//----- nvinfo : EIATTR_TCGEN05_1CTA_USED
	.align		4
        /*0028*/ 	.byte	0x01, 0x51
	.zero		2


	//----- nvinfo : EIATTR_MAXREG_COUNT
	.align		4
        /*002c*/ 	.byte	0x03, 0x1b
        /*002e*/ 	.short	0x00ff


	//----- nvinfo : EIATTR_NUM_BARRIERS
	.align		4
        /*0030*/ 	.byte	0x02, 0x4c
        /*0032*/ 	.byte	0x07
	.zero		1


	//----- nvinfo : EIATTR_EXTERNS
	.align		4
        /*0034*/ 	.byte	0x04, 0x0f
        /*0036*/ 	.short	(.L_37 - .L_36)


	//   ....[0]....
	.align		4
.L_36:
        /*0038*/ 	.word	index@(__assertfail)


	//----- nvinfo : EIATTR_MERCURY_ISA_VERSION
	.align		4
.L_37:
        /*003c*/ 	.byte	0x03, 0x5f
        /*003e*/ 	.short	0x0101


	//----- nvinfo : EIATTR_INT_WARP_WIDE_INSTR_OFFSETS
	.align		4
        /*0040*/ 	.byte	0x04, 0x31
        /*0042*/ 	.short	(.L_39 - .L_38)


	//   ....[0]....
.L_38:
        /*0044*/ 	.word	0x00003d40


	//   ....[1]....
        /*0048*/ 	.word	0x00003d60


	//   ....[2]....
        /*004c*/ 	.word	0x00003d90


	//   ....[3]....
        /*0050*/ 	.word	0x00004910


	//   ....[4]....
        /*0054*/ 	.word	0x00004980


	//   ....[5]....
        /*0058*/ 	.word	0x00004a50


	//   ....[6]....
        /*005c*/ 	.word	0x00004ad0


	//   ....[7]....
        /*0060*/ 	.word	0x00004bc0


	//   ....[8]....
        /*0064*/ 	.word	0x00004c40


	//   ....[9]....
        /*0068*/ 	.word	0x00004d20


	//   ....[10]....
        /*006c*/ 	.word	0x00004dd0


	//----- nvinfo : EIATTR_COOP_GROUP_MASK_REGIDS
	.align		4
.L_39:
        /*0070*/ 	.byte	0x04, 0x29
        /*0072*/ 	.short	(.L_41 - .L_40)


	//   ....[0]....
.L_40:
        /*0074*/ 	.word	0xffffffff


	//   ....[1]....
        /*0078*/ 	.word	0xffffffff


	//   ....[2]....
        /*007c*/ 	.word	0xffffffff


	//   ....[3]....
        /*0080*/ 	.word	0xffffffff


	//   ....[4]....
        /*0084*/ 	.word	0xffffffff


	//   ....[5]....
        /*0088*/ 	.word	0xffffffff


	//   ....[6]....
        /*008c*/ 	.word	0xffffffff


	//   ....[7]....
        /*0090*/ 	.word	0xffffffff


	//   ....[8]....
        /*0094*/ 	.word	0xffffffff


	//   ....[9]....
        /*0098*/ 	.word	0xffffffff


	//   ....[10]....
        /*009c*/ 	.word	0xffffffff


	//   ....[11]....
        /*00a0*/ 	.word	0xffffffff


	//   ....[12]....
        /*00a4*/ 	.word	0xffffffff


	//   ....[13]....
        /*00a8*/ 	.word	0xffffffff


	//----- nvinfo : EIATTR_COOP_GROUP_INSTR_OFFSETS
	.align		4
.L_41:
        /*00ac*/ 	.byte	0x04, 0x28
        /*00ae*/ 	.short	(.L_43 - .L_42)


	//   ....[0]....
.L_42:
        /*00b0*/ 	.word	0x00000080


	//   ....[1]....
        /*00b4*/ 	.word	0x000004f0


	//   ....[2]....
        /*00b8*/ 	.word	0x000006a0


	//   ....[3]....
        /*00bc*/ 	.word	0x00000840


	//   ....[4]....
        /*00c0*/ 	.word	0x00000940


	//   ....[5]....
        /*00c4*/ 	.word	0x00000ab0


	//   ....[6]....
        /*00c8*/ 	.word	0x00000c50


	//   ....[7]....
        /*00cc*/ 	.word	0x00000e00


	//   ....[8]....
        /*00d0*/ 	.word	0x00002040


	//   ....[9]....
        /*00d4*/ 	.word	0x00002f30


	//   ....[10]....
        /*00d8*/ 	.word	0x00003140


	//   ....[11]....
        /*00dc*/ 	.word	0x00003170


	//   ....[12]....
        /*00e0*/ 	.word	0x00003c20


	//   ....[13]....
        /*00e4*/ 	.word	0x00003e50


	//----- nvinfo : EIATTR_VRC_CTA_INIT_COUNT
	.align		4
.L_43:
        /*00e8*/ 	.byte	0x02, 0x4a
        /*00ea*/ 	.byte	0x80
	.zero		1


	//----- nvinfo : EIATTR_SYSCALL_OFFSETS
	.align		4
        /*00ec*/ 	.byte	0x04, 0x46
        /*00ee*/ 	.short	(.L_45 - .L_44)


	//   ....[0]....
.L_44:
        /*00f0*/ 	.word	0x00005a60


	//   ....[1]....
        /*00f4*/ 	.word	0x00005b50


	//   ....[2]....
        /*00f8*/ 	.word	0x000063c0


	//   ....[3]....
        /*00fc*/ 	.word	0x00007080


	//   ....[4]....
        /*0100*/ 	.word	0x00007cf0


	//   ....[5]....
        /*0104*/ 	.word	0x00008950


	//----- nvinfo : EIATTR_MBARRIER_INSTR_OFFSETS
	.align		4
.L_45:
        /*0108*/ 	.byte	0x04, 0x39
        /*010a*/ 	.short	(.L_47 - .L_46)


	//   ....[0]....
.L_46:
        /*010c*/ 	.word	0x00000610
        /*0110*/ 	.word	0x000000ff
        /*0114*/ 	.word	0x00000000
        /*0118*/ 	.short	0x0100
        /*011a*/ 	.byte	0x04
	.zero		1


	//   ....[1]....
        /*011c*/ 	.word	0x00000620
        /*0120*/ 	.word	0x000000ff
        /*0124*/ 	.word	0x00000020
        /*0128*/ 	.short	0x0100
        /*012a*/ 	.byte	0x04
	.zero		1


	//   ....[2]....
        /*012c*/ 	.word	0x00000630
        /*0130*/ 	.word	0x000000ff
        /*0134*/ 	.word	0x00000008
        /*0138*/ 	.short	0x0100
        /*013a*/ 	.byte	0x04
	.zero		1


	//   ....[3]....
        /*013c*/ 	.word	0x00000640
        /*0140*/ 	.word	0x000000ff
        /*0144*/ 	.word	0x00000028
        /*0148*/ 	.short	0x0100
        /*014a*/ 	.byte	0x04
	.zero		1


	//   ....[4]....
        /*014c*/ 	.word	0x00000650
        /*0150*/ 	.word	0x000000ff
        /*0154*/ 	.word	0x00000010
        /*0158*/ 	.short	0x0100
        /*015a*/ 	.byte	0x04
	.zero		1


	//   ....[5]....
        /*015c*/ 	.word	0x00000660
        /*0160*/ 	.word	0x000000ff
        /*0164*/ 	.word	0x00000030
        /*0168*/ 	.short	0x0100
        /*016a*/ 	.byte	0x04
	.zero		1


	//   ....[6]....
        /*016c*/ 	.word	0x00000670
        /*0170*/ 	.word	0x000000ff
        /*0174*/ 	.word	0x00000018
        /*0178*/ 	.short	0x0100
        /*017a*/ 	.byte	0x04
	.zero		1


	//   ....[7]....
        /*017c*/ 	.word	0x00000680
        /*0180*/ 	.word	0x000000ff
        /*0184*/ 	.word	0x00000038
        /*0188*/ 	.short	0x0100
        /*018a*/ 	.byte	0x04
	.zero		1


	//   ....[8]....
        /*018c*/ 	.word	0x000007b0
        /*0190*/ 	.word	0x000000ff
        /*0194*/ 	.word	0x00000040
        /*0198*/ 	.short	0x0100
        /*019a*/ 	.byte	0x04
	.zero		1


	//   ....[9]....
        /*019c*/ 	.word	0x000007c0
        /*01a0*/ 	.word	0x000000ff
        /*01a4*/ 	.word	0x00000060
        /*01a8*/ 	.short	0x0100
        /*01aa*/ 	.byte	0x04
	.zero		1


	//   ....[10]....
        /*01ac*/ 	.word	0x000007d0
        /*01b0*/ 	.word	0x000000ff
        /*01b4*/ 	.word	0x00000048
        /*01b8*/ 	.short	0x0100
        /*01ba*/ 	.byte	0x04
	.zero		1


	//   ....[11]....
        /*01bc*/ 	.word	0x000007e0
        /*01c0*/ 	.word	0x000000ff
        /*01c4*/ 	.word	0x00000068
        /*01c8*/ 	.short	0x0100
        /*01ca*/ 	.byte	0x04
	.zero		1


	//   ....[12]....
        /*01cc*/ 	.word	0x000007f0
        /*01d0*/ 	.word	0x000000ff
        /*01d4*/ 	.word	0x00000050
        /*01d8*/ 	.short	0x0100
        /*01da*/ 	.byte	0x04
	.zero		1


	//   ....[13]....
        /*01dc*/ 	.word	0x00000800
        /*01e0*/ 	.word	0x000000ff
        /*01e4*/ 	.word	0x00000070
        /*01e8*/ 	.short	0x0100
        /*01ea*/ 	.byte	0x04
	.zero		1


	//   ....[14]....
        /*01ec*/ 	.word	0x00000810
        /*01f0*/ 	.word	0x000000ff
        /*01f4*/ 	.word	0x00000058
        /*01f8*/ 	.short	0x0100
        /*01fa*/ 	.byte	0x04
	.zero		1


	//   ....[15]....
        /*01fc*/ 	.word	0x00000820
        /*0200*/ 	.word	0x000000ff
        /*0204*/ 	.word	0x00000078
        /*0208*/ 	.short	0x0100
        /*020a*/ 	.byte	0x04
	.zero		1


	//   ....[16]....
        /*020c*/ 	.word	0x00000910
        /*0210*/ 	.word	0x000000ff
        /*0214*/ 	.word	0x00000080
        /*0218*/ 	.short	0x0100
        /*021a*/ 	.byte	0x06
	.zero		1


	//   ....[17]....
        /*021c*/ 	.word	0x00000920
        /*0220*/ 	.word	0x000000ff
        /*0224*/ 	.word	0x00000088
        /*0228*/ 	.short	0x0100
        /*022a*/ 	.byte	0x06
	.zero		1


	//   ....[18]....
        /*022c*/ 	.word	0x00000a60
        /*0230*/ 	.word	0x000000ff
        /*0234*/ 	.word	0x00000090
        /*0238*/ 	.short	0x0100
        /*023a*/ 	.byte	0x06
	.zero		1


	//   ....[19]....
        /*023c*/ 	.word	0x00000a70
        /*0240*/ 	.word	0x000000ff
        /*0244*/ 	.word	0x000000a0
        /*0248*/ 	.short	0x0100
        /*024a*/ 	.byte	0x06
	.zero		1


	//   ....[20]....
        /*024c*/ 	.word	0x00000a80
        /*0250*/ 	.word	0x000000ff
        /*0254*/ 	.word	0x00000098
        /*0258*/ 	.short	0x0100
        /*025a*/ 	.byte	0x06
	.zero		1


	//   ....[21]....
        /*025c*/ 	.word	0x00000a90
        /*0260*/ 	.word	0x000000ff
        /*0264*/ 	.word	0x000000a8
        /*0268*/ 	.short	0x0100
        /*026a*/ 	.byte	0x06
	.zero		1


	//   ....[22]....
        /*026c*/ 	.word	0x00000bc0
        /*0270*/ 	.word	0x000000ff
        /*0274*/ 	.word	0x000000b0
        /*0278*/ 	.short	0x0100
        /*027a*/ 	.byte	0x04
	.zero		1


	//   ....[23]....
        /*027c*/ 	.word	0x00000bd0
        /*0280*/ 	.word	0x000000ff
        /*0284*/ 	.word	0x000000d0
        /*0288*/ 	.short	0x0100
        /*028a*/ 	.byte	0x04
	.zero		1


	//   ....[24]....
        /*028c*/ 	.word	0x00000be0
        /*0290*/ 	.word	0x000000ff
        /*0294*/ 	.word	0x000000b8
        /*0298*/ 	.short	0x0100
        /*029a*/ 	.byte	0x04
	.zero		1


	//   ....[25]....
        /*029c*/ 	.word	0x00000bf0
        /*02a0*/ 	.word	0x000000ff
        /*02a4*/ 	.word	0x000000d8
        /*02a8*/ 	.short	0x0100
        /*02aa*/ 	.byte	0x04
	.zero		1


	//   ....[26]....
        /*02ac*/ 	.word	0x00000c00
        /*02b0*/ 	.word	0x000000ff
        /*02b4*/ 	.word	0x000000c0
        /*02b8*/ 	.short	0x0100
        /*02ba*/ 	.byte	0x04
	.zero		1


	//   ....[27]....
        /*02bc*/ 	.word	0x00000c10
        /*02c0*/ 	.word	0x000000ff
        /*02c4*/ 	.word	0x000000e0
        /*02c8*/ 	.short	0x0100
        /*02ca*/ 	.byte	0x04
	.zero		1


	//   ....[28]....
        /*02cc*/ 	.word	0x00000c20
        /*02d0*/ 	.word	0x000000ff
        /*02d4*/ 	.word	0x000000c8
        /*02d8*/ 	.short	0x0100
        /*02da*/ 	.byte	0x04
	.zero		1


	//   ....[29]....
        /*02dc*/ 	.word	0x00000c30
        /*02e0*/ 	.word	0x000000ff
        /*02e4*/ 	.word	0x000000e8
        /*02e8*/ 	.short	0x0100
        /*02ea*/ 	.byte	0x04
	.zero		1


	//   ....[30]....
        /*02ec*/ 	.word	0x00000d20
        /*02f0*/ 	.word	0x000000ff
        /*02f4*/ 	.word	0x000000f0
        /*02f8*/ 	.short	0x0100
        /*02fa*/ 	.byte	0x04
	.zero		1


	//   ....[31]....
        /*02fc*/ 	.word	0x00000d30
        /*0300*/ 	.word	0x000000ff
        /*0304*/ 	.word	0x00000100
        /*0308*/ 	.short	0x0100
        /*030a*/ 	.byte	0x04
	.zero		1


	//   ....[32]....
        /*030c*/ 	.word	0x00000d40
        /*0310*/ 	.word	0x000000ff
        /*0314*/ 	.word	0x000000f8
        /*0318*/ 	.short	0x0100
        /*031a*/ 	.byte	0x04
	.zero		1


	//   ....[33]....
        /*031c*/ 	.word	0x00000d50
        /*0320*/ 	.word	0x000000ff
        /*0324*/ 	.word	0x00000108
        /*0328*/ 	.short	0x0100
        /*032a*/ 	.byte	0x04
	.zero		1


	//   ....[34]....
        /*032c*/ 	.word	0x000018e0
        /*0330*/ 	.word	0x00000000
        /*0334*/ 	.word	0x00000100
        /*0338*/ 	.short	0x010a
        /*033a*/ 	.byte	0xff
	.zero		1


	//   ....[35]....
        /*033c*/ 	.word	0x00001900
        /*0340*/ 	.word	0x00000000
        /*0344*/ 	.word	0x000000f0
        /*0348*/ 	.short	0x0101
        /*034a*/ 	.byte	0xff
	.zero		1


	//   ....[36]....
        /*034c*/ 	.word	0x000019c0
        /*0350*/ 	.word	0x000000ff
        /*0354*/ 	.word	0x00000020
        /*0358*/ 	.short	0x010a
        /*035a*/ 	.byte	0x04
	.zero		1


	//   ....[37]....
        /*035c*/ 	.word	0x00001a40
        /*0360*/ 	.word	0x000000ff
        /*0364*/ 	.word	0x00000020
        /*0368*/ 	.short	0x010a
        /*036a*/ 	.byte	0x21
	.zero		1


	//   ....[38]....
        /*036c*/ 	.word	0x00001bd0
        /*0370*/ 	.word	0x000000ff
        /*0374*/ 	.word	0x00000020
        /*0378*/ 	.short	0x010a
        /*037a*/ 	.byte	0x08
	.zero		1


	//   ....[39]....
        /*037c*/ 	.word	0x00001d00
        /*0380*/ 	.word	0x000000ff
        /*0384*/ 	.word	0x00000088
        /*0388*/ 	.short	0x0101
        /*038a*/ 	.byte	0x07
	.zero		1


	//   ....[40]....
        /*038c*/ 	.word	0x00001d20
        /*0390*/ 	.word	0x000000ff
        /*0394*/ 	.word	0x00000020
        /*0398*/ 	.short	0x010a
        /*039a*/ 	.byte	0x04
	.zero		1


	//   ....[41]....
        /*039c*/ 	.word	0x00001da0
        /*03a0*/ 	.word	0x000000ff
        /*03a4*/ 	.word	0x00000020
        /*03a8*/ 	.short	0x010a
        /*03aa*/ 	.byte	0x11
	.zero		1


	//   ....[42]....
        /*03ac*/ 	.word	0x00001f30
        /*03b0*/ 	.word	0x000000ff
        /*03b4*/ 	.word	0x00000020
        /*03b8*/ 	.short	0x010a
        /*03ba*/ 	.byte	0x06
	.zero		1


	//   ....[43]....
        /*03bc*/ 	.word	0x00002070
        /*03c0*/ 	.word	0x00000003
        /*03c4*/ 	.word	0x00000090
        /*03c8*/ 	.short	0x010a
        /*03ca*/ 	.byte	0xff
	.zero		1


	//   ....[44]....
        /*03cc*/ 	.word	0x000021c0
        /*03d0*/ 	.word	0x00000000
        /*03d4*/ 	.word	0x00000000
        /*03d8*/ 	.short	0x0101
        /*03da*/ 	.byte	0xff
	.zero		1


	//   ....[45]....
        /*03dc*/ 	.word	0x00002780
        /*03e0*/ 	.word	0x000000ff
        /*03e4*/ 	.word	0x00000000
        /*03e8*/ 	.short	0x010a
        /*03ea*/ 	.byte	0x04
	.zero		1


	//   ....[46]....
        /*03ec*/ 	.word	0x00002810
        /*03f0*/ 	.word	0x000000ff
        /*03f4*/ 	.word	0x00000000
        /*03f8*/ 	.short	0x010a
        /*03fa*/ 	.byte	0x05
	.zero		1


	//   ....[47]....
        /*03fc*/ 	.word	0x000028a0
        /*0400*/ 	.word	0x000000ff
        /*0404*/ 	.word	0x00000000
        /*0408*/ 	.short	0x010a
        /*040a*/ 	.byte	0x05
	.zero		1


	//   ....[48]....
        /*040c*/ 	.word	0x00002940
        /*0410*/ 	.word	0x00000000
        /*0414*/ 	.word	0x00000000
        /*0418*/ 	.short	0x010a
        /*041a*/ 	.byte	0xff
	.zero		1


	//   ....[49]....
        /*041c*/ 	.word	0x00002a80
        /*0420*/ 	.word	0x00000002
        /*0424*/ 	.word	0x000000f0
        /*0428*/ 	.short	0x010a
        /*042a*/ 	.byte	0xff
	.zero		1


	//   ....[50]....
        /*042c*/ 	.word	0x00002ae0
        /*0430*/ 	.word	0x00000004
        /*0434*/ 	.word	0x00000000
        /*0438*/ 	.short	0x0101
        /*043a*/ 	.byte	0xff
	.zero		1


	//   ....[51]....
        /*043c*/ 	.word	0x00002b00
        /*0440*/ 	.word	0x000000ff
        /*0444*/ 	.word	0x000000a0
        /*0448*/ 	.short	0x010a
        /*044a*/ 	.byte	0x04
	.zero		1


	//   ....[52]....
        /*044c*/ 	.word	0x00002c20
        /*0450*/ 	.word	0x00000002
        /*0454*/ 	.word	0x00000090
        /*0458*/ 	.short	0x010a
        /*045a*/ 	.byte	0xff
	.zero		1


	//   ....[53]....
        /*045c*/ 	.word	0x00002d30
        /*0460*/ 	.word	0x00000002
        /*0464*/ 	.word	0x00000000
        /*0468*/ 	.short	0x0101
        /*046a*/ 	.byte	0xff
	.zero		1


	//   ....[54]....
        /*046c*/ 	.word	0x00002dc0
        /*0470*/ 	.word	0x000000ff
        /*0474*/ 	.word	0x000000a0
        /*0478*/ 	.short	0x0106
        /*047a*/ 	.byte	0x04
	.zero		1


	//   ....[55]....
        /*047c*/ 	.word	0x00002de0
        /*0480*/ 	.word	0x000000ff
        /*0484*/ 	.word	0x000000a0
        /*0488*/ 	.short	0x010a
        /*048a*/ 	.byte	0x04
	.zero		1


	//   ....[56]....
        /*048c*/ 	.word	0x00002e70
        /*0490*/ 	.word	0x000000ff
        /*0494*/ 	.word	0x000000a0
        /*0498*/ 	.short	0x0106
        /*049a*/ 	.byte	0x07
	.zero		1


	//   ....[57]....
        /*049c*/ 	.word	0x00002eb0
        /*04a0*/ 	.word	0x00000000
        /*04a4*/ 	.word	0x000000a0
        /*04a8*/ 	.short	0x010a
        /*04aa*/ 	.byte	0xff
	.zero		1


	//   ....[58]....
        /*04ac*/ 	.word	0x00003410
        /*04b0*/ 	.word	0x00000000
        /*04b4*/ 	.word	0x00000090
        /*04b8*/ 	.short	0x010a
        /*04ba*/ 	.byte	0xff
	.zero		1


	//   ....[59]....
        /*04bc*/ 	.word	0x00003510
        /*04c0*/ 	.word	0x00000003
        /*04c4*/ 	.word	0x00000000
        /*04c8*/ 	.short	0x0101
        /*04ca*/ 	.byte	0xff
	.zero		1


	//   ....[60]....
        /*04cc*/ 	.word	0x00003520
        /*04d0*/ 	.word	0x000000ff
        /*04d4*/ 	.word	0x00000000
        /*04d8*/ 	.short	0x010a
        /*04da*/ 	.byte	0x04
	.zero		1


	//   ....[61]....
        /*04dc*/ 	.word	0x000035a0
        /*04e0*/ 	.word	0x000000ff
        /*04e4*/ 	.word	0x000000d0
        /*04e8*/ 	.short	0x010a
        /*04ea*/ 	.byte	0x1f
	.zero		1


	//   ....[62]....
        /*04ec*/ 	.word	0x00003680
        /*04f0*/ 	.word	0x000000ff
        /*04f4*/ 	.word	0x00000000
        /*04f8*/ 	.short	0x010a
        /*04fa*/ 	.byte	0x05
	.zero		1


	//   ....[63]....
        /*04fc*/ 	.word	0x000037c0
        /*0500*/ 	.word	0x000000ff
        /*0504*/ 	.word	0x00000000
        /*0508*/ 	.short	0x010a
        /*050a*/ 	.byte	0x04
	.zero		1


	//   ....[64]....
        /*050c*/ 	.word	0x00003a50
        /*0510*/ 	.word	0x000000ff
        /*0514*/ 	.word	0x00000000
        /*0518*/ 	.short	0x010a
        /*051a*/ 	.byte	0x04
	.zero		1


	//   ....[65]....
        /*051c*/ 	.word	0x00003ae0
        /*0520*/ 	.word	0x000000ff
        /*0524*/ 	.word	0x00000000
        /*0528*/ 	.short	0x010a
        /*052a*/ 	.byte	0x05
	.zero		1


	//   ....[66]....
        /*052c*/ 	.word	0x00003b70
        /*0530*/ 	.word	0x000000ff
        /*0534*/ 	.word	0x00000000
        /*0538*/ 	.short	0x010a
        /*053a*/ 	.byte	0x05
	.zero		1


	//   ....[67]....
        /*053c*/ 	.word	0x00003c00
        /*0540*/ 	.word	0x000000ff
        /*0544*/ 	.word	0x00000000
        /*0548*/ 	.short	0x010a
        /*054a*/ 	.byte	0x04
	.zero		1


	//   ....[68]....
        /*054c*/ 	.word	0x00004110
        /*0550*/ 	.word	0x0000000c
        /*0554*/ 	.word	0x00000090
        /*0558*/ 	.short	0x010a
        /*055a*/ 	.byte	0xff
	.zero		1


	//   ....[69]....
        /*055c*/ 	.word	0x00004280
        /*0560*/ 	.word	0x00000000
        /*0564*/ 	.word	0x00000000
        /*0568*/ 	.short	0x0101
        /*056a*/ 	.byte	0xff
	.zero		1


	//   ....[70]....
        /*056c*/ 	.word	0x00004710
        /*0570*/ 	.word	0x000000ff
        /*0574*/ 	.word	0x00000088
        /*0578*/ 	.short	0x010a
        /*057a*/ 	.byte	0x15
	.zero		1


	//   ....[71]....
        /*057c*/ 	.word	0x00004890
        /*0580*/ 	.word	0x000000ff
        /*0584*/ 	.word	0x00000060
        /*0588*/ 	.short	0x010a
        /*058a*/ 	.byte	0x15
	.zero		1


	//   ....[72]....
        /*058c*/ 	.word	0x00004a00
        /*0590*/ 	.word	0x000000ff
        /*0594*/ 	.word	0x00000040
        /*0598*/ 	.short	0x010b
        /*059a*/ 	.byte	0x15
	.zero		1


	//   ....[73]....
        /*059c*/ 	.word	0x00004a10
        /*05a0*/ 	.word	0x000000ff
        /*05a4*/ 	.word	0x00000000
        /*05a8*/ 	.short	0x0101
        /*05aa*/ 	.byte	0x28
	.zero		1


	//   ....[74]....
        /*05ac*/ 	.word	0x00004a20
        /*05b0*/ 	.word	0x000000ff
        /*05b4*/ 	.word	0x00000068
        /*05b8*/ 	.short	0x010a
        /*05ba*/ 	.byte	0x15
	.zero		1


	//   ....[75]....
        /*05bc*/ 	.word	0x00004b70
        /*05c0*/ 	.word	0x000000ff
        /*05c4*/ 	.word	0x00000048
        /*05c8*/ 	.short	0x010b
        /*05ca*/ 	.byte	0x15
	.zero		1


	//   ....[76]....
        /*05cc*/ 	.word	0x00004b80
        /*05d0*/ 	.word	0x000000ff
        /*05d4*/ 	.word	0x00000000
        /*05d8*/ 	.short	0x0101
        /*05da*/ 	.byte	0x27
	.zero		1


	//   ....[77]....
        /*05dc*/ 	.word	0x00004b90
        /*05e0*/ 	.word	0x000000ff
        /*05e4*/ 	.word	0x00000070
        /*05e8*/ 	.short	0x010a
        /*05ea*/ 	.byte	0x15
	.zero		1


	//   ....[78]....
        /*05ec*/ 	.word	0x00004cd0
        /*05f0*/ 	.word	0x000000ff
        /*05f4*/ 	.word	0x00000050
        /*05f8*/ 	.short	0x010b
        /*05fa*/ 	.byte	0x15
	.zero		1


	//   ....[79]....
        /*05fc*/ 	.word	0x00004ce0
        /*0600*/ 	.word	0x000000ff
        /*0604*/ 	.word	0x00000000
        /*0608*/ 	.short	0x0101
        /*060a*/ 	.byte	0x26
	.zero		1


	//   ....[80]....
        /*060c*/ 	.word	0x00004cf0
        /*0610*/ 	.word	0x000000ff
        /*0614*/ 	.word	0x00000078
        /*0618*/ 	.short	0x010a
        /*061a*/ 	.byte	0x15
	.zero		1


	//   ....[81]....
        /*061c*/ 	.word	0x00004ef0
        /*0620*/ 	.word	0x000000ff
        /*0624*/ 	.word	0x00000058
        /*0628*/ 	.short	0x010b
        /*062a*/ 	.byte	0x15
	.zero		1


	//   ....[82]....
        /*062c*/ 	.word	0x00004f00
        /*0630*/ 	.word	0x000000ff
        /*0634*/ 	.word	0x00000000
        /*0638*/ 	.short	0x0101
        /*063a*/ 	.byte	0x25
	.zero		1


	//   ....[83]....
        /*063c*/ 	.word	0x00004f30
        /*0640*/ 	.word	0x000000ff
        /*0644*/ 	.word	0x00000060
        /*0648*/ 	.short	0x010a
        /*064a*/ 	.byte	0x15
	.zero		1


	//   ....[84]....
        /*064c*/ 	.word	0x00004f50
        /*0650*/ 	.word	0x000000ff
        /*0654*/ 	.word	0x00000068
        /*0658*/ 	.short	0x010a
        /*065a*/ 	.byte	0x15
	.zero		1


	//   ....[85]....
        /*065c*/ 	.word	0x00004f70
        /*0660*/ 	.word	0x000000ff
        /*0664*/ 	.word	0x00000070
        /*0668*/ 	.short	0x010a
        /*066a*/ 	.byte	0x15
	.zero		1


	//   ....[86]....
        /*066c*/ 	.word	0x00004fb0
        /*0670*/ 	.word	0x00000000
        /*0674*/ 	.word	0x00000078
        /*0678*/ 	.short	0x010a
        /*067a*/ 	.byte	0xff
	.zero		1


	//   ....[87]....
        /*067c*/ 	.word	0x000052f0
        /*0680*/ 	.word	0x00000003
        /*0684*/ 	.word	0x00000090
        /*0688*/ 	.short	0x010a
        /*068a*/ 	.byte	0xff
	.zero		1


	//   ....[88]....
        /*068c*/ 	.word	0x00005470
        /*0690*/ 	.word	0x00000000
        /*0694*/ 	.word	0x00000000
        /*0698*/ 	.short	0x0101
        /*069a*/ 	.byte	0xff
	.zero		1


	//   ....[89]....
        /*069c*/ 	.word	0x00006010
        /*06a0*/ 	.word	0x000000ff
        /*06a4*/ 	.word	0x00000040
        /*06a8*/ 	.short	0x010a
        /*06aa*/ 	.byte	0x2c
	.zero		1


	//   ....[90]....
        /*06ac*/ 	.word	0x00006080
        /*06b0*/ 	.word	0x00000062
        /*06b4*/ 	.word	0x000000b0
        /*06b8*/ 	.short	0x010a
        /*06ba*/ 	.byte	0xff
	.zero		1


	//   ....[91]....
        /*06bc*/ 	.word	0x000061a0
        /*06c0*/ 	.word	0x000000ff
        /*06c4*/ 	.word	0x00000040
        /*06c8*/ 	.short	0x010a
        /*06ca*/ 	.byte	0x2c
	.zero		1


	//   ....[92]....
        /*06cc*/ 	.word	0x000062a0
        /*06d0*/ 	.word	0x00000062
        /*06d4*/ 	.word	0x000000b0
        /*06d8*/ 	.short	0x010a
        /*06da*/ 	.byte	0xff
	.zero		1


	//   ....[93]....
        /*06dc*/ 	.word	0x00006da0
        /*06e0*/ 	.word	0x00000000
        /*06e4*/ 	.word	0x00000000
        /*06e8*/ 	.short	0x0101
        /*06ea*/ 	.byte	0xff
	.zero		1


	//   ....[94]....
        /*06ec*/ 	.word	0x00006db0
        /*06f0*/ 	.word	0x00000003
        /*06f4*/ 	.word	0x00000040
        /*06f8*/ 	.short	0x010a
        /*06fa*/ 	.byte	0xff
	.zero		1


	//   ....[95]....
        /*06fc*/ 	.word	0x00006e80
        /*0700*/ 	.word	0x00000003
        /*0704*/ 	.word	0x00000040
        /*0708*/ 	.short	0x010a
        /*070a*/ 	.byte	0xff
	.zero		1


	//   ....[96]....
        /*070c*/ 	.word	0x00007a10
        /*0710*/ 	.word	0x00000066
        /*0714*/ 	.word	0x00000000
        /*0718*/ 	.short	0x0101
        /*071a*/ 	.byte	0xff
	.zero		1


	//   ....[97]....
        /*071c*/ 	.word	0x00007a30
        /*0720*/ 	.word	0x0000003f
        /*0724*/ 	.word	0x00000040
        /*0728*/ 	.short	0x010a
        /*072a*/ 	.byte	0xff
	.zero		1


	//   ....[98]....
        /*072c*/ 	.word	0x00007af0
        /*0730*/ 	.word	0x0000003f
        /*0734*/ 	.word	0x00000040
        /*0738*/ 	.short	0x010a
        /*073a*/ 	.byte	0xff
	.zero		1


	//   ....[99]....
        /*073c*/ 	.word	0x00008670
        /*0740*/ 	.word	0x00000066
        /*0744*/ 	.word	0x00000000
        /*0748*/ 	.short	0x0101
        /*074a*/ 	.byte	0xff
	.zero		1


	//   ....[100]....
        /*074c*/ 	.word	0x00008690
        /*0750*/ 	.word	0x0000006c
        /*0754*/ 	.word	0x00000040
        /*0758*/ 	.short	0x010a
        /*075a*/ 	.byte	0xff
	.zero		1


	//   ....[101]....
        /*075c*/ 	.word	0x00008750
        /*0760*/ 	.word	0x0000006c
        /*0764*/ 	.word	0x00000040
        /*0768*/ 	.short	0x010a
        /*076a*/ 	.byte	0xff
	.zero		1


	//   ....[102]....
        /*076c*/ 	.word	0x00008b90
        /*0770*/ 	.word	0x000000ff
        /*0774*/ 	.word	0x00000000
        /*0778*/ 	.short	0x0101
        /*077a*/ 	.byte	0x04
	.zero		1


	//   ....[103]....
        /*077c*/ 	.word	0x00009340
        /*0780*/ 	.word	0x00000002
        /*0784*/ 	.word	0x00000000
        /*0788*/ 	.short	0x0101
        /*078a*/ 	.byte	0xff
	.zero		1


	//   ....[104]....
        /*078c*/ 	.word	0x000095f0
        /*0790*/ 	.word	0x000000ff
        /*0794*/ 	.word	0x00000000
        /*0798*/ 	.short	0x0101
        /*079a*/ 	.byte	0x04
	.zero		1


	//   ....[105]....
        /*079c*/ 	.word	0x00009610
        /*07a0*/ 	.word	0x00000000
        /*07a4*/ 	.word	0x00000100
        /*07a8*/ 	.short	0x010a
        /*07aa*/ 	.byte	0xff
	.zero		1


	//   ....[106]....
        /*07ac*/ 	.word	0x00009670
        /*07b0*/ 	.word	0x00000000
        /*07b4*/ 	.word	0x00000020
        /*07b8*/ 	.short	0x010a
        /*07ba*/ 	.byte	0xff
	.zero		1


	//   ....[107]....
        /*07bc*/ 	.word	0x000096d0
        /*07c0*/ 	.word	0x00000000
        /*07c4*/ 	.word	0x00000020
        /*07c8*/ 	.short	0x010a
        /*07ca*/ 	.byte	0xff
	.zero		1


	//   ....[108]....
        /*07cc*/ 	.word	0x00009720
        /*07d0*/ 	.word	0x00000003
        /*07d4*/ 	.word	0x00000090
        /*07d8*/ 	.short	0x010a
        /*07da*/ 	.byte	0xff
	.zero		1


	//   ....[109]....
        /*07dc*/ 	.word	0x00009780
        /*07e0*/ 	.word	0x00000000
        /*07e4*/ 	.word	0x00000000
        /*07e8*/ 	.short	0x010a
        /*07ea*/ 	.byte	0xff
	.zero		1


	//   ....[110]....
        /*07ec*/ 	.word	0x000097e0
        /*07f0*/ 	.word	0x00000000
        /*07f4*/ 	.word	0x00000000
        /*07f8*/ 	.short	0x010a
        /*07fa*/ 	.byte	0xff
	.zero		1


	//   ....[111]....
        /*07fc*/ 	.word	0x00009840
        /*0800*/ 	.word	0x00000000
        /*0804*/ 	.word	0x00000000
        /*0808*/ 	.short	0x010a
        /*080a*/ 	.byte	0xff
	.zero		1


	//   ....[112]....
        /*080c*/ 	.word	0x00009890
        /*0810*/ 	.word	0x00000002
        /*0814*/ 	.word	0x000000f0
        /*0818*/ 	.short	0x010a
        /*081a*/ 	.byte	0xff
	.zero		1


	//   ....[113]....
        /*081c*/ 	.word	0x000098f0
        /*0820*/ 	.word	0x00000002
        /*0824*/ 	.word	0x000000a0
        /*0828*/ 	.short	0x010a
        /*082a*/ 	.byte	0xff
	.zero		1


	//   ....[114]....
        /*082c*/ 	.word	0x00009940
        /*0830*/ 	.word	0x00000002
        /*0834*/ 	.word	0x00000090
        /*0838*/ 	.short	0x010a
        /*083a*/ 	.byte	0xff
	.zero		1


	//   ....[115]....
        /*083c*/ 	.word	0x000099a0
        /*0840*/ 	.word	0x00000000
        /*0844*/ 	.word	0x000000a0
        /*0848*/ 	.short	0x010a
        /*084a*/ 	.byte	0xff
	.zero		1


	//   ....[116]....
        /*084c*/ 	.word	0x000099f0
        /*0850*/ 	.word	0x00000000
        /*0854*/ 	.word	0x00000090
        /*0858*/ 	.short	0x010a
        /*085a*/ 	.byte	0xff
	.zero		1


	//   ....[117]....
        /*085c*/ 	.word	0x00009a50
        /*0860*/ 	.word	0x00000003
        /*0864*/ 	.word	0x000000d0
        /*0868*/ 	.short	0x010a
        /*086a*/ 	.byte	0xff
	.zero		1


	//   ....[118]....
        /*086c*/ 	.word	0x00009ab0
        /*0870*/ 	.word	0x00000000
        /*0874*/ 	.word	0x00000000
        /*0878*/ 	.short	0x010a
        /*087a*/ 	.byte	0xff
	.zero		1


	//   ....[119]....
        /*087c*/ 	.word	0x00009b10
        /*0880*/ 	.word	0x00000000
        /*0884*/ 	.word	0x00000000
        /*0888*/ 	.short	0x010a
        /*088a*/ 	.byte	0xff
	.zero		1


	//   ....[120]....
        /*088c*/ 	.word	0x00009b70
        /*0890*/ 	.word	0x00000000
        /*0894*/ 	.word	0x00000000
        /*0898*/ 	.short	0x010a
        /*089a*/ 	.byte	0xff
	.zero		1


	//   ....[121]....
        /*089c*/ 	.word	0x00009bd0
        /*08a0*/ 	.word	0x00000000
        /*08a4*/ 	.word	0x00000000
        /*08a8*/ 	.short	0x010a
        /*08aa*/ 	.byte	0xff
	.zero		1


	//   ....[122]....
        /*08ac*/ 	.word	0x00009c30
        /*08b0*/ 	.word	0x00000000
        /*08b4*/ 	.word	0x00000000
        /*08b8*/ 	.short	0x010a
        /*08ba*/ 	.byte	0xff
	.zero		1


	//   ....[123]....
        /*08bc*/ 	.word	0x00009c80
        /*08c0*/ 	.word	0x0000000c
        /*08c4*/ 	.word	0x00000090
        /*08c8*/ 	.short	0x010a
        /*08ca*/ 	.byte	0xff
	.zero		1


	//   ....[124]....
        /*08cc*/ 	.word	0x00009ce0
        /*08d0*/ 	.word	0x00000000
        /*08d4*/ 	.word	0x00000088
        /*08d8*/ 	.short	0x010a
        /*08da*/ 	.byte	0xff
	.zero		1


	//   ....[125]....
        /*08dc*/ 	.word	0x00009d40
        /*08e0*/ 	.word	0x00000000
        /*08e4*/ 	.word	0x00000060
        /*08e8*/ 	.short	0x010a
        /*08ea*/ 	.byte	0xff
	.zero		1


	//   ....[126]....
        /*08ec*/ 	.word	0x00009da0
        /*08f0*/ 	.word	0x00000000
        /*08f4*/ 	.word	0x00000068
        /*08f8*/ 	.short	0x010a
        /*08fa*/ 	.byte	0xff
	.zero		1


	//   ....[127]....
        /*08fc*/ 	.word	0x00009e00
        /*0900*/ 	.word	0x00000000
        /*0904*/ 	.word	0x00000070
        /*0908*/ 	.short	0x010a
        /*090a*/ 	.byte	0xff
	.zero		1


	//   ....[128]....
        /*090c*/ 	.word	0x00009e60
        /*0910*/ 	.word	0x00000000
        /*0914*/ 	.word	0x00000078
        /*0918*/ 	.short	0x010a
        /*091a*/ 	.byte	0xff
	.zero		1


	//   ....[129]....
        /*091c*/ 	.word	0x00009ec0
        /*0920*/ 	.word	0x00000000
        /*0924*/ 	.word	0x00000060
        /*0928*/ 	.short	0x010a
        /*092a*/ 	.byte	0xff
	.zero		1


	//   ....[130]....
        /*092c*/ 	.word	0x00009f20
        /*0930*/ 	.word	0x00000000
        /*0934*/ 	.word	0x00000068
        /*0938*/ 	.short	0x010a
        /*093a*/ 	.byte	0xff
	.zero		1


	//   ....[131]....
        /*093c*/ 	.word	0x00009f80
        /*0940*/ 	.word	0x00000000
        /*0944*/ 	.word	0x00000070
        /*0948*/ 	.short	0x010a
        /*094a*/ 	.byte	0xff
	.zero		1


	//   ....[132]....
        /*094c*/ 	.word	0x00009fd0
        /*0950*/ 	.word	0x00000003
        /*0954*/ 	.word	0x00000090
        /*0958*/ 	.short	0x010a
        /*095a*/ 	.byte	0xff
	.zero		1


	//   ....[133]....
        /*095c*/ 	.word	0x0000a030
        /*0960*/ 	.word	0x00000000
        /*0964*/ 	.word	0x00000040
        /*0968*/ 	.short	0x010a
        /*096a*/ 	.byte	0xff
	.zero		1


	//   ....[134]....
        /*096c*/ 	.word	0x0000a080
        /*0970*/ 	.word	0x00000062
        /*0974*/ 	.word	0x000000b0
        /*0978*/ 	.short	0x010a
        /*097a*/ 	.byte	0xff
	.zero		1


	//   ....[135]....
        /*097c*/ 	.word	0x0000a0d0
        /*0980*/ 	.word	0x00000003
        /*0984*/ 	.word	0x00000040
        /*0988*/ 	.short	0x010a
        /*098a*/ 	.byte	0xff
	.zero		1


	//   ....[136]....
        /*098c*/ 	.word	0x0000a120
        /*0990*/ 	.word	0x0000003f
        /*0994*/ 	.word	0x00000040
        /*0998*/ 	.short	0x010a
        /*099a*/ 	.byte	0xff
	.zero		1


	//   ....[137]....
        /*099c*/ 	.word	0x0000a170
        /*09a0*/ 	.word	0x0000006c
        /*09a4*/ 	.word	0x00000040
        /*09a8*/ 	.short	0x010a
        /*09aa*/ 	.byte	0xff
	.zero		1


	//----- nvinfo : EIATTR_NUM_MBARRIERS
	.align		4
.L_47:
        /*09ac*/ 	.byte	0x03, 0x38
        /*09ae*/ 	.short	0x0022


	//----- nvinfo : EIATTR_EXIT_INSTR_OFFSETS
	.align		4
        /*09b0*/ 	.byte	0x04, 0x1c
        /*09b2*/ 	.short	(.L_49 - .L_48)


	//   ....[0]....
.L_48:
        /*09b4*/ 	.word	0x00002970


	//   ....[1]....
        /*09b8*/ 	.word	0x00002e80


	//   ....[2]....
        /*09bc*/ 	.word	0x00002ee0


	//   ....[3]....
        /*09c0*/ 	.word	0x00003e60


	//   ....[4]....
        /*09c4*/ 	.word	0x00004fe0


	//   ....[5]....
        /*09c8*/ 	.word	0x00005020


	//   ....[6]....
        /*09cc*/ 	.word	0x000094d0


	//   ....[7]....
        /*09d0*/ 	.word	0x00009550


	//   ....[8]....
        /*09d4*/ 	.word	0x00009580


	//   ....[9]....
        /*09d8*/ 	.word	0x00009600


	//----- nvinfo : EIATTR_MAX_THREADS
	.align		4
.L_49:
        /*09dc*/ 	.byte	0x04, 0x05
        /*09de*/ 	.short	(.L_51 - .L_50)
.L_50:
        /*09e0*/ 	.word	0x00000100
        /*09e4*/ 	.word	0x00000001
        /*09e8*/ 	.word	0x00000001


	//----- nvinfo : EIATTR_CRS_STACK_SIZE
	.align		4
.L_51:
        /*09ec*/ 	.byte	0x04, 0x1e
        /*09ee*/ 	.short	(.L_53 - .L_52)
.L_52:
        /*09f0*/ 	.word	0x00000000


	//----- nvinfo : EIATTR_CBANK_PARAM_SIZE
	.align		4
.L_53:
        /*09f4*/ 	.byte	0x03, 0x19
        /*09f6*/ 	.short	0x0800


	//----- nvinfo : EIATTR_PARAM_CBANK
	.align		4
        /*09f8*/ 	.byte	0x04, 0x0a
        /*09fa*/ 	.short	(.L_55 - .L_54)
	.align		4
.L_54:
        /*09fc*/ 	.word	index@(.nv.constant0._ZN7cutlass13device_kernelINS_4gemm6kernel13GemmUniversalIN4cute5tupleIJiiiiEEENS1_10collective13CollectiveMmaINS1_35MainloopSm100TmaUmmaWarpSpecializedILi4ELi2ELi4ENS5_IJNS4_1CILi1EEENSA_ILi2EEESB_EEEEENS5_IJNSA_ILi64EEENSA_ILi256EEESF_EEENS_10bfloat16_tENS5_IJlSB_lEEESI_SJ_NS4_8TiledMMAINS4_8MMA_AtomIJNS4_20SM100_MMA_F16BF16_SSISI_SI_fLi64ELi256ELNS4_4UMMA5MajorE0ELSO_0ELNSN_7ScaleInE0ELSP_0EEEEEENS4_6LayoutINS5_IJSB_SB_SB_EEENS5_IJNSA_ILi0EEESU_SU_EEEEENS5_IJNS4_10UnderscoreESX_SX_EEEEENS4_23SM90_TMA_LOAD_MULTICASTENS4_14ComposedLayoutINS4_7SwizzleILi3ELi4ELi3EEENS4_18smem_ptr_flag_bitsILi16EEENSS_INS5_IJNSA_ILi8EEESF_EEENS5_IJSF_SB_EEEEEEEvNS4_8identityENS4_13SM90_TMA_LOADES1A_vS1B_EENS_8epilogue10collective18CollectiveEpilogueINS1E_23Sm100TmaWarpSpecializedILi4ELi2ELi32ELb1ELb0EEEJSH_NS5_IJNSS_ISF_SB_EES1J_EEESI_SJ_SI_SJ_NS1E_6fusion15FusionCallbacksIS1I_NS1L_17LinearCombinationISI_fSI_fLNS_15FloatRoundStyleE2EEESH_S1K_JEEENS4_5SM1004TMEM4LOAD26SM100_TMEM_LOAD_16dp256b8xES1C_S1A_NS4_17SM75_U32x4_LDSM_NENS4_14SM90_TMA_STOREES1A_NS4_17SM90_U32x4_STSM_NENS4_39AutoVectorizingCopyWithAssumedAlignmentILi128EEEEEEvvEEEEvNT_6ParamsE)
        /*0a00*/ 	.short	0x0380
        /*0a02*/ 	.short	0x0800


	//----- nvinfo : EIATTR_SW_WAR
	.align		4
.L_55:
        /*0a04*/ 	.byte	0x04, 0x36
        /*0a06*/ 	.short	(.L_57 - .L_56)
.L_56:
        /*0a08*/ 	.word	0x00000008
.L_57:


//--------------------- .nv.callgraph             --------------------------
	.section	.nv.callgraph,"",@"SHT_CUDA_CALLGRAPH"
	.align	4
	.sectionentsize	8
	.align		4
        /*0000*/ 	.word	0x00000000
	.align		4
        /*0004*/ 	.word	0xffffffff
	.align		4
        /*0008*/ 	.word	index@(_ZN7cutlass13device_kernelINS_4gemm6kernel13GemmUniversalIN4cute5tupleIJiiiiEEENS1_10collective13CollectiveMmaINS1_35MainloopSm100TmaUmmaWarpSpecializedILi4ELi2ELi4ENS5_IJNS4_1CILi1EEENSA_ILi2EEESB_EEEEENS5_IJNSA_ILi64EEENSA_ILi256EEESF_EEENS_10bfloat16_tENS5_IJlSB_lEEESI_SJ_NS4_8TiledMMAINS4_8MMA_AtomIJNS4_20SM100_MMA_F16BF16_SSISI_SI_fLi64ELi256ELNS4_4UMMA5MajorE0ELSO_0ELNSN_7ScaleInE0ELSP_0EEEEEENS4_6LayoutINS5_IJSB_SB_SB_EEENS5_IJNSA_ILi0EEESU_SU_EEEEENS5_IJNS4_10UnderscoreESX_SX_EEEEENS4_23SM90_TMA_LOAD_MULTICASTENS4_14ComposedLayoutINS4_7SwizzleILi3ELi4ELi3EEENS4_18smem_ptr_flag_bitsILi16EEENSS_INS5_IJNSA_ILi8EEESF_EEENS5_IJSF_SB_EEEEEEEvNS4_8identityENS4_13SM90_TMA_LOADES1A_vS1B_EENS_8epilogue10collective18CollectiveEpilogueINS1E_23Sm100TmaWarpSpecializedILi4ELi2ELi32ELb1ELb0EEEJSH_NS5_IJNSS_ISF_SB_EES1J_EEESI_SJ_SI_SJ_NS1E_6fusion15FusionCallbacksIS1I_NS1L_17LinearCombinationISI_fSI_fLNS_15FloatRoundStyleE2EEESH_S1K_JEEENS4_5SM1004TMEM4LOAD26SM100_TMEM_LOAD_16dp256b8xES1C_S1A_NS4_17SM75_U32x4_LDSM_NENS4_14SM90_TMA_STOREES1A_NS4_17SM90_U32x4_STSM_NENS4_39AutoVectorizingCopyWithAssumedAlignmentILi128EEEEEEvvEEEEvNT_6ParamsE)
	.align		4
        /*000c*/ 	.word	index@(__assertfail)
	.align		4
        /*0010*/ 	.word	0x00000000
	.align		4
        /*0014*/ 	.word	0xfffffffe
	.align		4
        /*0018*/ 	.word	0x00000000
	.align		4
        /*001c*/ 	.word	0xfffffffd
	.align		4
        /*0020*/ 	.word	0x00000000
	.align		4
        /*0024*/ 	.word	0xfffffffc


//--------------------- .nv.constant4             --------------------------
	.section	.nv.constant4,"a",@progbits
	.align	8
	.align		8
.nv.constant4:
        /*0000*/ 	.dword	__assertfail
	.align		8
        /*0008*/ 	.dword	__unnamed_1
	.align		8
        /*0010*/ 	.dword	__unnamed_2
	.align		8
        /*0018*/ 	.dword	_ZN39_INTERNAL_488a391f_4_k_cu_96677200_83754cuda3std3__45__cpo5beginE
	.align		8
        /*0020*/ 	.dword	_ZN39_INTERNAL_488a391f_4_k_cu_96677200_83754cuda3std3__45__cpo3endE
	.align		8
        /*0028*/ 	.dword	_ZN39_INTERNAL_488a391f_4_k_cu_96677200_83754cuda3std3__45__cpo6cbeginE
	.align		8
        /*0030*/ 	.dword	_ZN39_INTERNAL_488a391f_4_k_cu_96677200_83754cuda3std3__45__cpo4cendE
	.align		8
        /*0038*/ 	.dword	_ZN39_INTERNAL_488a391f_4_k_cu_96677200_83754cuda3std3__441_GLOBAL__N__488a391f_4_k_cu_96677200_83756ignoreE
	.align		8
        /*0040*/ 	.dword	_ZN39_INTERNAL_488a391f_4_k_cu_96677200_83754cuda3std3__419piecewise_constructE
	.align		8
        /*0048*/ 	.dword	_ZN39_INTERNAL_488a391f_4_k_cu_96677200_83754cuda3std3__48in_placeE
	.align		8
        /*0050*/ 	.dword	_ZN39_INTERNAL_488a391f_4_k_cu_96677200_83754cuda3std6ranges3__45__cpo4swapE
	.align		8
        /*0058*/ 	.dword	_ZN39_INTERNAL_488a391f_4_k_cu_96677200_83754cuda3std6ranges3__45__cpo9iter_moveE
	.align		8
        /*0060*/ 	.dword	_ZN39_INTERNAL_488a391f_4_k_cu_96677200_83754cute7productE
	.align		8
        /*0068*/ 	.dword	_ZN39_INTERNAL_488a391f_4_k_cu_96677200_83754cute1_E
	.align		8
        /*0070*/ 	.dword	$str$25
	.align		8
        /*0078*/ 	.dword	$str$26
	.align		8
        /*0080*/ 	.dword	$str$27
	.align		8
        /*0088*/ 	.dword	$str$28


//--------------------- .text._ZN7cutlass13device_kernelINS_4gemm6kernel13GemmUniversalIN4cute5tupleIJiiiiEEENS1_10collective13CollectiveMmaINS1_35MainloopSm100TmaUmmaWarpSpecializedILi4ELi2ELi4ENS5_IJNS4_1CILi1EEENSA_ILi2EEESB_EEEEENS5_IJNSA_ILi64EEENSA_ILi256EEESF_EEENS_10bfloat16_tENS5_IJlSB_lEEESI_SJ_NS4_8TiledMMAINS4_8MMA_AtomIJNS4_20SM100_MMA_F16BF16_SSISI_SI_fLi64ELi256ELNS4_4UMMA5MajorE0ELSO_0ELNSN_7ScaleInE0ELSP_0EEEEEENS4_6LayoutINS5_IJSB_SB_SB_EEENS5_IJNSA_ILi0EEESU_SU_EEEEENS5_IJNS4_10UnderscoreESX_SX_EEEEENS4_23SM90_TMA_LOAD_MULTICASTENS4_14ComposedLayoutINS4_7SwizzleILi3ELi4ELi3EEENS4_18smem_ptr_flag_bitsILi16EEENSS_INS5_IJNSA_ILi8EEESF_EEENS5_IJSF_SB_EEEEEEEvNS4_8identityENS4_13SM90_TMA_LOADES1A_vS1B_EENS_8epilogue10collective18CollectiveEpilogueINS1E_23Sm100TmaWarpSpecializedILi4ELi2ELi32ELb1ELb0EEEJSH_NS5_IJNSS_ISF_SB_EES1J_EEESI_SJ_SI_SJ_NS1E_6fusion15FusionCallbacksIS1I_NS1L_17LinearCombinationISI_fSI_fLNS_15FloatRoundStyleE2EEESH_S1K_JEEENS4_5SM1004TMEM4LOAD26SM100_TMEM_LOAD_16dp256b8xES1C_S1A_NS4_17SM75_U32x4_LDSM_NENS4_14SM90_TMA_STOREES1A_NS4_17SM90_U32x4_STSM_NENS4_39AutoVectorizingCopyWithAssumedAlignmentILi128EEEEEEvvEEEEvNT_6ParamsE --------------------------
	.section	.text._ZN7cutlass13device_kernelINS_4gemm6kernel13GemmUniversalIN4cute5tupleIJiiiiEEENS1_10collective13CollectiveMmaINS1_35MainloopSm100TmaUmmaWarpSpecializedILi4ELi2ELi4ENS5_IJNS4_1CILi1EEENSA_ILi2EEESB_EEEEENS5_IJNSA_ILi64EEENSA_ILi256EEESF_EEENS_10bfloat16_tENS5_IJlSB_lEEESI_SJ_NS4_8TiledMMAINS4_8MMA_AtomIJNS4_20SM100_MMA_F16BF16_SSISI_SI_fLi64ELi256ELNS4_4UMMA5MajorE0ELSO_0ELNSN_7ScaleInE0ELSP_0EEEEEENS4_6LayoutINS5_IJSB_SB_SB_EEENS5_IJNSA_ILi0EEESU_SU_EEEEENS5_IJNS4_10UnderscoreESX_SX_EEEEENS4_23SM90_TMA_LOAD_MULTICASTENS4_14ComposedLayoutINS4_7SwizzleILi3ELi4ELi3EEENS4_18smem_ptr_flag_bitsILi16EEENSS_INS5_IJNSA_ILi8EEESF_EEENS5_IJSF_SB_EEEEEEEvNS4_8identityENS4_13SM90_TMA_LOADES1A_vS1B_EENS_8epilogue10collective18CollectiveEpilogueINS1E_23Sm100TmaWarpSpecializedILi4ELi2ELi32ELb1ELb0EEEJSH_NS5_IJNSS_ISF_SB_EES1J_EEESI_SJ_SI_SJ_NS1E_6fusion15FusionCallbacksIS1I_NS1L_17LinearCombinationISI_fSI_fLNS_15FloatRoundStyleE2EEESH_S1K_JEEENS4_5SM1004TMEM4LOAD26SM100_TMEM_LOAD_16dp256b8xES1C_S1A_NS4_17SM75_U32x4_LDSM_NENS4_14SM90_TMA_STOREES1A_NS4_17SM90_U32x4_STSM_NENS4_39AutoVectorizingCopyWithAssumedAlignmentILi128EEEEEEvvEEEEvNT_6ParamsE,"ax",@progbits
	.align	128
.text._ZN7cutlass13device_kernelINS_4gemm6kernel13GemmUniversalIN4cute5tupleIJiiiiEEENS1_10collective13CollectiveMmaINS1_35MainloopSm100TmaUmmaWarpSpecializedILi4ELi2ELi4ENS5_IJNS4_1CILi1EEENSA_ILi2EEESB_EEEEENS5_IJNSA_ILi64EEENSA_ILi256EEESF_EEENS_10bfloat16_tENS5_IJlSB_lEEESI_SJ_NS4_8TiledMMAINS4_8MMA_AtomIJNS4_20SM100_MMA_F16BF16_SSISI_SI_fLi64ELi256ELNS4_4UMMA5MajorE0ELSO_0ELNSN_7ScaleInE0ELSP_0EEEEEENS4_6LayoutINS5_IJSB_SB_SB_EEENS5_IJNSA_ILi0EEESU_SU_EEEEENS5_IJNS4_10UnderscoreESX_SX_EEEEENS4_23SM90_TMA_LOAD_MULTICASTENS4_14ComposedLayoutINS4_7SwizzleILi3ELi4ELi3EEENS4_18smem_ptr_flag_bitsILi16EEENSS_INS5_IJNSA_ILi8EEESF_EEENS5_IJSF_SB_EEEEEEEvNS4_8identityENS4_13SM90_TMA_LOADES1A_vS1B_EENS_8epilogue10collective18CollectiveEpilogueINS1E_23Sm100TmaWarpSpecializedILi4ELi2ELi32ELb1ELb0EEEJSH_NS5_IJNSS_ISF_SB_EES1J_EEESI_SJ_SI_SJ_NS1E_6fusion15FusionCallbacksIS1I_NS1L_17LinearCombinationISI_fSI_fLNS_15FloatRoundStyleE2EEESH_S1K_JEEENS4_5SM1004TMEM4LOAD26SM100_TMEM_LOAD_16dp256b8xES1C_S1A_NS4_17SM75_U32x4_LDSM_NENS4_14SM90_TMA_STOREES1A_NS4_17SM90_U32x4_STSM_NENS4_39AutoVectorizingCopyWithAssumedAlignmentILi128EEEEEEvvEEEEvNT_6ParamsE:
        .type           _ZN7cutlass13device_kernelINS_4gemm6kernel13GemmUniversalIN4cute5tupleIJiiiiEEENS1_10collective13CollectiveMmaINS1_35MainloopSm100TmaUmmaWarpSpecializedILi4ELi2ELi4ENS5_IJNS4_1CILi1EEENSA_ILi2EEESB_EEEEENS5_IJNSA_ILi64EEENSA_ILi256EEESF_EEENS_10bfloat16_tENS5_IJlSB_lEEESI_SJ_NS4_8TiledMMAINS4_8MMA_AtomIJNS4_20SM100_MMA_F16BF16_SSISI_SI_fLi64ELi256ELNS4_4UMMA5MajorE0ELSO_0ELNSN_7ScaleInE0ELSP_0EEEEEENS4_6LayoutINS5_IJSB_SB_SB_EEENS5_IJNSA_ILi0EEESU_SU_EEEEENS5_IJNS4_10UnderscoreESX_SX_EEEEENS4_23SM90_TMA_LOAD_MULTICASTENS4_14ComposedLayoutINS4_7SwizzleILi3ELi4ELi3EEENS4_18smem_ptr_flag_bitsILi16EEENSS_INS5_IJNSA_ILi8EEESF_EEENS5_IJSF_SB_EEEEEEEvNS4_8identityENS4_13SM90_TMA_LOADES1A_vS1B_EENS_8epilogue10collective18CollectiveEpilogueINS1E_23Sm100TmaWarpSpecializedILi4ELi2ELi32ELb1ELb0EEEJSH_NS5_IJNSS_ISF_SB_EES1J_EEESI_SJ_SI_SJ_NS1E_6fusion15FusionCallbacksIS1I_NS1L_17LinearCombinationISI_fSI_fLNS_15FloatRoundStyleE2EEESH_S1K_JEEENS4_5SM1004TMEM4LOAD26SM100_TMEM_LOAD_16dp256b8xES1C_S1A_NS4_17SM75_U32x4_LDSM_NENS4_14SM90_TMA_STOREES1A_NS4_17SM90_U32x4_STSM_NENS4_39AutoVectorizingCopyWithAssumedAlignmentILi128EEEEEEvvEEEEvNT_6ParamsE,@function
        .size           _ZN7cutlass13device_kernelINS_4gemm6kernel13GemmUniversalIN4cute5tupleIJiiiiEEENS1_10collective13CollectiveMmaINS1_35MainloopSm100TmaUmmaWarpSpecializedILi4ELi2ELi4ENS5_IJNS4_1CILi1EEENSA_ILi2EEESB_EEEEENS5_IJNSA_ILi64EEENSA_ILi256EEESF_EEENS_10bfloat16_tENS5_IJlSB_lEEESI_SJ_NS4_8TiledMMAINS4_8MMA_AtomIJNS4_20SM100_MMA_F16BF16_SSISI_SI_fLi64ELi256ELNS4_4UMMA5MajorE0ELSO_0ELNSN_7ScaleInE0ELSP_0EEEEEENS4_6LayoutINS5_IJSB_SB_SB_EEENS5_IJNSA_ILi0EEESU_SU_EEEEENS5_IJNS4_10UnderscoreESX_SX_EEEEENS4_23SM90_TMA_LOAD_MULTICASTENS4_14ComposedLayoutINS4_7SwizzleILi3ELi4ELi3EEENS4_18smem_ptr_flag_bitsILi16EEENSS_INS5_IJNSA_ILi8EEESF_EEENS5_IJSF_SB_EEEEEEEvNS4_8identityENS4_13SM90_TMA_LOADES1A_vS1B_EENS_8epilogue10collective18CollectiveEpilogueINS1E_23Sm100TmaWarpSpecializedILi4ELi2ELi32ELb1ELb0EEEJSH_NS5_IJNSS_ISF_SB_EES1J_EEESI_SJ_SI_SJ_NS1E_6fusion15FusionCallbacksIS1I_NS1L_17LinearCombinationISI_fSI_fLNS_15FloatRoundStyleE2EEESH_S1K_JEEENS4_5SM1004TMEM4LOAD26SM100_TMEM_LOAD_16dp256b8xES1C_S1A_NS4_17SM75_U32x4_LDSM_NENS4_14SM90_TMA_STOREES1A_NS4_17SM90_U32x4_STSM_NENS4_39AutoVectorizingCopyWithAssumedAlignmentILi128EEEEEEvvEEEEvNT_6ParamsE,(.L_x_183 - _ZN7cutlass13device_kernelINS_4gemm6kernel13GemmUniversalIN4cute5tupleIJiiiiEEENS1_10collective13CollectiveMmaINS1_35MainloopSm100TmaUmmaWarpSpecializedILi4ELi2ELi4ENS5_IJNS4_1CILi1EEENSA_ILi2EEESB_EEEEENS5_IJNSA_ILi64EEENSA_ILi256EEESF_EEENS_10bfloat16_tENS5_IJlSB_lEEESI_SJ_NS4_8TiledMMAINS4_8MMA_AtomIJNS4_20SM100_MMA_F16BF16_SSISI_SI_fLi64ELi256ELNS4_4UMMA5MajorE0ELSO_0ELNSN_7ScaleInE0ELSP_0EEEEEENS4_6LayoutINS5_IJSB_SB_SB_EEENS5_IJNSA_ILi0EEESU_SU_EEEEENS5_IJNS4_10UnderscoreESX_SX_EEEEENS4_23SM90_TMA_LOAD_MULTICASTENS4_14ComposedLayoutINS4_7SwizzleILi3ELi4ELi3EEENS4_18smem_ptr_flag_bitsILi16EEENSS_INS5_IJNSA_ILi8EEESF_EEENS5_IJSF_SB_EEEEEEEvNS4_8identityENS4_13SM90_TMA_LOADES1A_vS1B_EENS_8epilogue10collective18CollectiveEpilogueINS1E_23Sm100TmaWarpSpecializedILi4ELi2ELi32ELb1ELb0EEEJSH_NS5_IJNSS_ISF_SB_EES1J_EEESI_SJ_SI_SJ_NS1E_6fusion15FusionCallbacksIS1I_NS1L_17LinearCombinationISI_fSI_fLNS_15FloatRoundStyleE2EEESH_S1K_JEEENS4_5SM1004TMEM4LOAD26SM100_TMEM_LOAD_16dp256b8xES1C_S1A_NS4_17SM75_U32x4_LDSM_NENS4_14SM90_TMA_STOREES1A_NS4_17SM90_U32x4_STSM_NENS4_39AutoVectorizingCopyWithAssumedAlignmentILi128EEEEEEvvEEEEvNT_6ParamsE)
        .other          _ZN7cutlass13device_kernelINS_4gemm6kernel13GemmUniversalIN4cute5tupleIJiiiiEEENS1_10collective13CollectiveMmaINS1_35MainloopSm100TmaUmmaWarpSpecializedILi4ELi2ELi4ENS5_IJNS4_1CILi1EEENSA_ILi2EEESB_EEEEENS5_IJNSA_ILi64EEENSA_ILi256EEESF_EEENS_10bfloat16_tENS5_IJlSB_lEEESI_SJ_NS4_8TiledMMAINS4_8MMA_AtomIJNS4_20SM100_MMA_F16BF16_SSISI_SI_fLi64ELi256ELNS4_4UMMA5MajorE0ELSO_0ELNSN_7ScaleInE0ELSP_0EEEEEENS4_6LayoutINS5_IJSB_SB_SB_EEENS5_IJNSA_ILi0EEESU_SU_EEEEENS5_IJNS4_10UnderscoreESX_SX_EEEEENS4_23SM90_TMA_LOAD_MULTICASTENS4_14ComposedLayoutINS4_7SwizzleILi3ELi4ELi3EEENS4_18smem_ptr_flag_bitsILi16EEENSS_INS5_IJNSA_ILi8EEESF_EEENS5_IJSF_SB_EEEEEEEvNS4_8identityENS4_13SM90_TMA_LOADES1A_vS1B_EENS_8epilogue10collective18CollectiveEpilogueINS1E_23Sm100TmaWarpSpecializedILi4ELi2ELi32ELb1ELb0EEEJSH_NS5_IJNSS_ISF_SB_EES1J_EEESI_SJ_SI_SJ_NS1E_6fusion15FusionCallbacksIS1I_NS1L_17LinearCombinationISI_fSI_fLNS_15FloatRoundStyleE2EEESH_S1K_JEEENS4_5SM1004TMEM4LOAD26SM100_TMEM_LOAD_16dp256b8xES1C_S1A_NS4_17SM75_U32x4_LDSM_NENS4_14SM90_TMA_STOREES1A_NS4_17SM90_U32x4_STSM_NENS4_39AutoVectorizingCopyWithAssumedAlignmentILi128EEEEEEvvEEEEvNT_6ParamsE,@"STO_CUDA_ENTRY STV_DEFAULT"
_ZN7cutlass13device_kernelINS_4gemm6kernel13GemmUniversalIN4cute5tupleIJiiiiEEENS1_10collective13CollectiveMmaINS1_35MainloopSm100TmaUmmaWarpSpecializedILi4ELi2ELi4ENS5_IJNS4_1CILi1EEENSA_ILi2EEESB_EEEEENS5_IJNSA_ILi64EEENSA_ILi256EEESF_EEENS_10bfloat16_tENS5_IJlSB_lEEESI_SJ_NS4_8TiledMMAINS4_8MMA_AtomIJNS4_20SM100_MMA_F16BF16_SSISI_SI_fLi64ELi256ELNS4_4UMMA5MajorE0ELSO_0ELNSN_7ScaleInE0ELSP_0EEEEEENS4_6LayoutINS5_IJSB_SB_SB_EEENS5_IJNSA_ILi0EEESU_SU_EEEEENS5_IJNS4_10UnderscoreESX_SX_EEEEENS4_23SM90_TMA_LOAD_MULTICASTENS4_14ComposedLayoutINS4_7SwizzleILi3ELi4ELi3EEENS4_18smem_ptr_flag_bitsILi16EEENSS_INS5_IJNSA_ILi8EEESF_EEENS5_IJSF_SB_EEEEEEEvNS4_8identityENS4_13SM90_TMA_LOADES1A_vS1B_EENS_8epilogue10collective18CollectiveEpilogueINS1E_23Sm100TmaWarpSpecializedILi4ELi2ELi32ELb1ELb0EEEJSH_NS5_IJNSS_ISF_SB_EES1J_EEESI_SJ_SI_SJ_NS1E_6fusion15FusionCallbacksIS1I_NS1L_17LinearCombinationISI_fSI_fLNS_15FloatRoundStyleE2EEESH_S1K_JEEENS4_5SM1004TMEM4LOAD26SM100_TMEM_LOAD_16dp256b8xES1C_S1A_NS4_17SM75_U32x4_LDSM_NENS4_14SM90_TMA_STOREES1A_NS4_17SM90_U32x4_STSM_NENS4_39AutoVectorizingCopyWithAssumedAlignmentILi128EEEEEEvvEEEEvNT_6ParamsE:
[----:B------:R-:W1:Y:S01]  /*0000*/  LDC R1, c[0x0][0x37c] ;  /* 0x0000df00ff017b82 */ /* 0x000e620000000800 */
[----:B------:R-:W2:Y:S01]  /*0010*/  S2R R94, SR_TID.X ;  /* 0x00000000005e7919 */ /* 0x000ea20000002100 */
[----:B------:R-:W3:Y:S01]  /*0020*/  LDCU.64 UR8, c[0x0][0x890] ;  /* 0x00011200ff0877ac */ /* 0x000ee20008000a00 */
[----:B------:R-:W-:Y:S02]  /*0030*/  PRMT R81, RZ, 0x7610, R81 ;  /* 0x00007610ff517816 */ /* 0x000fe40000000051 */
[----:B------:R-:W-:Y:S01]  /*0040*/  ELECT P3, URZ, PT ;  /* 0x0000000000ff782f */ /* 0x000fe20003860000 */
[----:B---3--:R-:W-:-:S04]  /*0050*/  UISETP.NE.U32.AND UP0, UPT, UR8, URZ, UPT ;  /* 0x000000ff0800728c */ /* 0x008fc8000bf05070 */
[----:B------:R-:W-:Y:S01]  /*0060*/  UISETP.NE.AND.EX UP0, UPT, UR9, URZ, UPT, UP0 ;  /* 0x000000ff0900728c */ /* 0x000fe2000bf05300 */
[----:B--2---:R-:W-:-:S05]  /*0070*/  SHF.R.U32.HI R82, RZ, 0x5, R94 ;  /* 0x00000005ff527819 */ /* 0x004fca000001165e */
[----:B------:R-:W2:Y:S02]  /*0080*/  SHFL.IDX PT, R0, R82, RZ, 0x1f ;  /* 0x00001fff52007589 */ /* 0x000ea400000e0000 */
[----:B--2---:R-:W-:Y:S01]  /*0090*/  R2UR UR17, R0 ;  /* 0x00000000001172ca */ /* 0x004fe200000e0000 */
[----:B-1----:R-:W-:-:S14]  /*00a0*/  BRA.U UP0, `(.L_x_0) ;  /* 0x0000000100307547 */ /* 0x002fdc000b800000 */
[----:B------:R-:W1:Y:S02]  /*00b0*/  LDCU.64 UR4, c[0x0][0x888] ;  /* 0x00011100ff0477ac */ /* 0x000e640008000a00 */
[----:B-1----:R-:W-:-:S04]  /*00c0*/  UISETP.NE.U32.AND UP0, UPT, UR4, URZ, UPT ;  /* 0x000000ff0400728c */ /* 0x002fc8000bf05070 */
[----:B------:R-:W-:-:S09]  /*00d0*/  UISETP.NE.AND.EX UP0, UPT, UR5, URZ, UPT, UP0 ;  /* 0x000000ff0500728c */ /* 0x000fd2000bf05300 */
[----:B------:R-:W-:Y:S05]  /*00e0*/  BRA.U !UP0, `(.L_x_1) ;  /* 0x0000000108147547 */ /* 0x000fea000b800000 */
[----:B------:R-:W1:Y:S01]  /*00f0*/  LDC.64 R2, c[0x0][0x888] ;  /* 0x00022200ff027b82 */ /* 0x000e620000000a00 */
[----:B------:R-:W1:Y:S02]  /*0100*/  LDCU.64 UR4, c[0x0][0x358] ;  /* 0x00006b00ff0477ac */ /* 0x000e640008000a00 */
[----:B-1----:R1:W5:Y:S01]  /*0110*/  LDG.E R41, desc[UR4][R2.64] ;  /* 0x0000000402297981 */ /* 0x002362000c1e1900 */
[----:B------:R-:W-:Y:S01]  /*0120*/  HFMA2 R81, -RZ, RZ, 0, 5.9604644775390625e-08 ;  /* 0x00000001ff517431 */ /* 0x000fe200000001ff */
[----:B------:R-:W-:Y:S05]  /*0130*/  BRA `(.L_x_0) ;  /* 0x00000000000c7947 */ /* 0x000fea0003800000 */
.L_x_1:
[----:B------:R-:W1:Y:S01]  /*0140*/  LDCU UR4, c[0x0][0x880] ;  /* 0x00011000ff0477ac */ /* 0x000e620008000800 */
[----:B------:R-:W-:Y:S01]  /*0150*/  HFMA2 R81, -RZ, RZ, 0, 5.9604644775390625e-08 ;  /* 0x00000001ff517431 */ /* 0x000fe200000001ff */
[----:B-1----:R-:W-:-:S07]  /*0160*/  MOV R41, UR4 ;  /* 0x0000000400297c02 */ /* 0x002fce0008000f00 */
.L_x_0:
[----:B------:R-:W2:Y:S02]  /*0170*/  LDCU.64 UR4, c[0x0][0x8b0] ;  /* 0x00011600ff0477ac */ /* 0x000ea40008000a00 */
[----:B--2---:R-:W-:-:S04]  /*0180*/  UISETP.NE.U32.AND UP0, UPT, UR4, URZ, UPT ;  /* 0x000000ff0400728c */ /* 0x004fc8000bf05070 */
[----:B------:R-:W-:-:S09]  /*0190*/  UISETP.NE.AND.EX UP0, UPT, UR5, URZ, UPT, UP0 ;  /* 0x000000ff0500728c */ /* 0x000fd2000bf05300 */
[----:B------:R-:W-:Y:S05]  /*01a0*/  BRA.U UP0, `(.L_x_2) ;  /* 0x0000000100287547 */ /* 0x000fea000b800000 */
[----:B------:R-:W2:Y:S02]  /*01b0*/  LDCU.64 UR4, c[0x0][0x8a8] ;  /* 0x00011500ff0477ac */ /* 0x000ea40008000a00 */
[----:B--2---:R-:W-:-:S04]  /*01c0*/  UISETP.NE.U32.AND UP0, UPT, UR4, URZ, UPT ;  /* 0x000000ff0400728c */ /* 0x004fc8000bf05070 */
[----:B------:R-:W-:-:S09]  /*01d0*/  UISETP.NE.AND.EX UP0, UPT, UR5, URZ, UPT, UP0 ;  /* 0x000000ff0500728c */ /* 0x000fd2000bf05300 */
[----:B------:R-:W-:Y:S05]  /*01e0*/  BRA.U !UP0, `(.L_x_3) ;  /* 0x0000000108107547 */ /* 0x000fea000b800000 */
[----:B------:R-:W2:Y:S01]  /*01f0*/  LDC.64 R38, c[0x0][0x8a8] ;  /* 0x00022a00ff267b82 */ /* 0x000ea20000000a00 */
[----:B------:R-:W2:Y:S02]  /*0200*/  LDCU.64 UR4, c[0x0][0x358] ;  /* 0x00006b00ff0477ac */ /* 0x000ea40008000a00 */
[----:B--2---:R2:W5:Y:S01]  /*0210*/  LDG.E R38, desc[UR4][R38.64] ;  /* 0x0000000426267981 */ /* 0x004562000c1e1900 */
[----:B------:R-:W-:Y:S05]  /*0220*/  BRA `(.L_x_2) ;  /* 0x0000000000087947 */ /* 0x000fea0003800000 */
.L_x_3:
[----:B------:R-:W2:Y:S02]  /*0230*/  LDCU UR4, c[0x0][0x8a0] ;  /* 0x00011400ff0477ac */ /* 0x000ea40008000800 */
[----:B--2---:R-:W-:Y:S02]  /*0240*/  MOV R38, UR4 ;  /* 0x0000000400267c02 */ /* 0x004fe40008000f00 */
.L_x_2:
[----:B------:R-:W-:Y:S01]  /*0250*/  IMAD.U32 R0, RZ, RZ, UR17 ;  /* 0x00000011ff007e24 */ /* 0x000fe2000f8e00ff */
[----:B------:R-:W-:Y:S04]  /*0260*/  BSSY.RECONVERGENT B0, `(.L_x_4) ;  /* 0x000000c000007945 */ /* 0x000fe80003800200 */
[C---:B------:R-:W-:Y:S02]  /*0270*/  ISETP.NE.OR P1, PT, R0.reuse, 0x1, !P3 ;  /* 0x000000010000780c */ /* 0x040fe40005f25670 */
[----:B------:R-:W-:-:S11]  /*0280*/  ISETP.NE.OR P0, PT, R0, 0x3, !P3 ;  /* 0x000000030000780c */ /* 0x000fd60005f05670 */
[----:B------:R-:W-:Y:S05]  /*0290*/  @P1 BRA `(.L_x_5) ;  /* 0x0000000000201947 */ /* 0x000fea0003800000 */
[----:B------:R-:W3:Y:S02]  /*02a0*/  LDCU.64 UR4, c[0x0][0x348] ;  /* 0x00006900ff0477ac */ /* 0x000ee40008000a00 */
[----:B---3--:R-:W-:Y:S02]  /*02b0*/  UIADD3 UR6, UP1, UPT, UR4, 0x80, URZ ;  /* 0x0000008004067890 */ /* 0x008fe4000ff3e0ff */
[----:B------:R-:W-:Y:S02]  /*02c0*/  UIADD3 UR4, UP0, UPT, UR4, 0x180, URZ ;  /* 0x0000018004047890 */ /* 0x000fe4000ff1e0ff */
[----:B------:R-:W-:Y:S02]  /*02d0*/  UIADD3.X UR7, UPT, UPT, URZ, UR5, URZ, UP1, !UPT ;  /* 0x00000005ff077290 */ /* 0x000fe40008ffe4ff */
[----:B------:R-:W-:-:S07]  /*02e0*/  UIADD3.X UR5, UPT, UPT, URZ, UR5, URZ, UP0, !UPT ;  /* 0x00000005ff057290 */ /* 0x000fce00087fe4ff */
[----:B------:R3:W-:Y:S02]  /*02f0*/  UTMACCTL.PF [UR6] ;  /* 0x00000000060079b9 */ /* 0x0007e40008040000 */
[----:B------:R3:W-:Y:S02]  /*0300*/  UTMACCTL.PF [UR4] ;  /* 0x00000000040079b9 */ /* 0x0007e40008040000 */
[----:B---3--:R-:W-:Y:S01]  /*0310*/  NOP ;  /* 0x0000000000007918 */ /* 0x008fe20000000000 */
.L_x_5:
[----:B------:R-:W-:Y:S05]  /*0320*/  BSYNC.RECONVERGENT B0 ;  /* 0x0000000000007941 */ /* 0x000fea0003800200 */
.L_x_4:
[----:B------:R-:W-:Y:S04]  /*0330*/  BSSY.RECONVERGENT B0, `(.L_x_6) ;  /* 0x000000a000007945 */ /* 0x000fe80003800200 */
        /* <DEDUP_REMOVED lines=9> */
.L_x_7:
[----:B------:R-:W-:Y:S05]  /*03d0*/  BSYNC.RECONVERGENT B0 ;  /* 0x0000000000007941 */ /* 0x000fea0003800200 */
.L_x_6:
[----:B------:R-:W3:Y:S01]  /*03e0*/  LDCU.64 UR4, c[0x0][0x888] ;  /* 0x00011100ff0477ac */ /* 0x000ee20008000a00 */
[----:B------:R-:W-:Y:S02]  /*03f0*/  UISETP.EQ.U32.AND UP1, UPT, UR8, URZ, UPT ;  /* 0x000000ff0800728c */ /* 0x000fe4000bf22070 */
[----:B------:R-:W-:Y:S02]  /*0400*/  UPLOP3.LUT UP3, UPT, UPT, UPT, UPT, 0x80, 0x8 ;  /* 0x000000000008789c */ /* 0x000fe40003f6f070 */
[----:B---3--:R-:W-:-:S04]  /*0410*/  UISETP.NE.U32.AND UP0, UPT, UR4, URZ, UPT ;  /* 0x000000ff0400728c */ /* 0x008fc8000bf05070 */
[----:B------:R-:W-:-:S04]  /*0420*/  UISETP.NE.AND.EX UP0, UPT, UR5, URZ, UPT, UP0 ;  /* 0x000000ff0500728c */ /* 0x000fc8000bf05300 */
[----:B------:R-:W-:-:S04]  /*0430*/  UISETP.EQ.OR.EX UP2, UPT, UR9, URZ, !UP0, UP1 ;  /* 0x000000ff0900728c */ /* 0x000fc8000c742710 */
[----:B------:R-:W-:-:S06]  /*0440*/  UP2UR UR4, UPR, URZ, 0x4 ;  /* 0x00000004ff047883 */ /* 0x000fcc0008000000 */
[----:B------:R-:W-:Y:S01]  /*0450*/  MOV R85, UR4 ;  /* 0x0000000400557c02 */ /* 0x000fe20008000f00 */
[----:B------:R-:W-:Y:S06]  /*0460*/  BRA.U !UP2, `(.L_x_8) ;  /* 0x000000010a207547 */ /* 0x000fec000b800000 */
[----:B------:R-:W-:Y:S01]  /*0470*/  UISETP.NE.U32.AND UP1, UPT, UR8, URZ, UPT ;  /* 0x000000ff0800728c */ /* 0x000fe2000bf25070 */
[----:B-----5:R-:W-:Y:S01]  /*0480*/  FSETP.NEU.AND P0, PT, R41, RZ, PT ;  /* 0x000000ff2900720b */ /* 0x020fe20003f0d000 */
[----:B------:R-:W-:Y:S02]  /*0490*/  USEL UR4, URZ, 0xffffffff, UP0 ;  /* 0xffffffffff047887 */ /* 0x000fe40008000000 */
[----:B------:R-:W-:-:S10]  /*04a0*/  UISETP.NE.AND.EX UP1, UPT, UR9, URZ, UPT, UP1 ;  /* 0x000000ff0900728c */ /* 0x000fd4000bf25310 */
[----:B------:R-:W-:Y:S01]  /*04b0*/  VOTEU.ANY UP0, P0 ;  /* 0x0000000000ff7886 */ /* 0x000fe20000000100 */
[----:B------:R-:W-:-:S04]  /*04c0*/  @!UP1 USEL UR4, URZ, 0xffffffff, UP0 ;  /* 0xffffffffff049887 */ /* 0x000fc80008000000 */
[----:B------:R-:W-:-:S04]  /*04d0*/  ULOP3.LUT UR4, UR4, 0x1, URZ, 0xc0, !UPT ;  /* 0x0000000104047892 */ /* 0x000fc8000f8ec0ff */
[----:B------:R-:W-:-:S11]  /*04e0*/  UISETP.NE.U32.AND UP3, UPT, UR4, 0x1, UPT ;  /* 0x000000010400788c */ /* 0x000fd6000bf65070 */
.L_x_8:
[----:B-1----:R-:W1:Y:S01]  /*04f0*/  SHFL.IDX PT, R2, R82, RZ, 0x1f ;  /* 0x00001fff52027589 */ /* 0x002e6200000e0000 */
[----:B------:R-:W-:-:S04]  /*0500*/  UISETP.NE.AND UP0, UPT, UR17, 0x2, UPT ;  /* 0x000000021100788c */ /* 0x000fc8000bf05270 */
[----:B------:R-:W-:Y:S01]  /*0510*/  USEL UR48, URZ, 0x1, UP0 ;  /* 0x00000001ff307887 */ /* 0x000fe20008000000 */
[----:B-1----:R-:W-:-:S13]  /*0520*/  ISETP.NE.AND P0, PT, R2, RZ, PT ;  /* 0x000000ff0200720c */ /* 0x002fda0003f05270 */
[----:B------:R-:W-:Y:S05]  /*0530*/  @P0 BRA `(.L_x_9) ;  /* 0x0000000000580947 */ /* 0x000fea0003800000 */
[----:B------:R-:W1:Y:S01]  /*0540*/  S2UR UR4, SR_CgaCtaId ;  /* 0x00000000000479c3 */ /* 0x000e620000008800 */
[----:B------:R-:W-:Y:S01]  /*0550*/  UMOV UR5, 0x400 ;  /* 0x0000040000057882 */ /* 0x000fe20000000000 */
[----:B------:R-:W-:Y:S01]  /*0560*/  UMOV UR8, 0x1 ;  /* 0x0000000100087882 */ /* 0x000fe20000000000 */
[----:B------:R-:W-:Y:S01]  /*0570*/  UMOV UR6, 0x2 ;  /* 0x0000000200067882 */ /* 0x000fe20000000000 */
[----:B------:R-:W-:-:S04]  /*0580*/  UIADD3 UR8, UPT, UPT, -UR8, 0x100000, URZ ;  /* 0x0010000008087890 */ /* 0x000fc8000fffe1ff */
[----:B------:R-:W-:Y:S02]  /*0590*/  USHF.L.U32 UR9, UR8, 0xb, URZ ;  /* 0x0000000b08097899 */ /* 0x000fe400080006ff */
[----:B------:R-:W-:Y:S02]  /*05a0*/  USHF.L.U32 UR8, UR8, 0x1, URZ ;  /* 0x0000000108087899 */ /* 0x000fe400080006ff */
[----:B------:R-:W-:-:S04]  /*05b0*/  UIADD3 UR6, UPT, UPT, -UR6, 0x100000, URZ ;  /* 0x0010000006067890 */ /* 0x000fc8000fffe1ff */
[----:B------:R-:W-:Y:S02]  /*05c0*/  USHF.L.U32 UR7, UR6, 0xb, URZ ;  /* 0x0000000b06077899 */ /* 0x000fe400080006ff */
[----:B------:R-:W-:Y:S01]  /*05d0*/  USHF.L.U32 UR6, UR6, 0x1, URZ ;  /* 0x0000000106067899 */ /* 0x000fe200080006ff */
[----:B------:R-:W-:Y:S01]  /*05e0*/  ELECT P0, URZ, PT ;  /* 0x0000000000ff782f */ /* 0x000fe20003800000 */
[----:B-1----:R-:W-:Y:S01]  /*05f0*/  ULEA UR4, UR4, UR5, 0x18 ;  /* 0x0000000504047291 */ /* 0x002fe2000f8ec0ff */
[----:B------:R-:W1:Y:S11]  /*0600*/  FENCE.VIEW.ASYNC.S ;  /* 0x00000000000073c6 */ /* 0x000e760000000000 */
[----:B-1----:R1:W3:Y:S01]  /*0610*/  SYNCS.EXCH.64 URZ, [UR4], UR8 ;  /* 0x0000000804ff75b2 */ /* 0x0022e20008000100 */
[----:B------:R1:W4:Y:S01]  /*0620*/  SYNCS.EXCH.64 URZ, [UR4+0x20], UR6 ;  /* 0x0000200604ff75b2 */ /* 0x0003220008000100 */
[----:B------:R1:W1:Y:S01]  /*0630*/  SYNCS.EXCH.64 URZ, [UR4+0x8], UR8 ;  /* 0x0000080804ff75b2 */ /* 0x0002620008000100 */
[----:B------:R1:W1:Y:S01]  /*0640*/  SYNCS.EXCH.64 URZ, [UR4+0x28], UR6 ;  /* 0x0000280604ff75b2 */ /* 0x0002620008000100 */
[----:B------:R1:W1:Y:S01]  /*0650*/  SYNCS.EXCH.64 URZ, [UR4+0x10], UR8 ;  /* 0x0000100804ff75b2 */ /* 0x0002620008000100 */
[----:B------:R1:W1:Y:S01]  /*0660*/  SYNCS.EXCH.64 URZ, [UR4+0x30], UR6 ;  /* 0x0000300604ff75b2 */ /* 0x0002620008000100 */
[----:B------:R1:W1:Y:S01]  /*0670*/  SYNCS.EXCH.64 URZ, [UR4+0x18], UR8 ;  /* 0x0000180804ff75b2 */ /* 0x0002620008000100 */
[----:B------:R1:W1:Y:S01]  /*0680*/  SYNCS.EXCH.64 URZ, [UR4+0x38], UR6 ;  /* 0x0000380604ff75b2 */ /* 0x0002620008000100 */
[----:B------:R-:W-:Y:S01]  /*0690*/  NOP ;  /* 0x0000000000007918 */ /* 0x000fe20000000000 */
.L_x_9:
[----:B------:R-:W2:Y:S01]  /*06a0*/  SHFL.IDX PT, R2, R82, RZ, 0x1f ;  /* 0x00001fff52027589 */ /* 0x000ea200000e0000 */
[----:B------:R-:W-:Y:S01]  /*06b0*/  NOP ;  /* 0x0000000000007918 */ /* 0x000fe20000000000 */
[----:B--2---:R-:W-:-:S13]  /*06c0*/  ISETP.NE.AND P0, PT, R2, 0x1, PT ;  /* 0x000000010200780c */ /* 0x004fda0003f05270 */
[----:B------:R-:W-:Y:S05]  /*06d0*/  @P0 BRA `(.L_x_10) ;  /* 0x0000000000580947 */ /* 0x000fea0003800000 */
[----:B-1----:R-:W1:Y:S01]  /*06e0*/  S2UR UR4, SR_CgaCtaId ;  /* 0x00000000000479c3 */ /* 0x002e620000008800 */
        /* <DEDUP_REMOVED lines=12> */
[----:B-1----:R2:W1:Y:S01]  /*07b0*/  SYNCS.EXCH.64 URZ, [UR4+0x40], UR8 ;  /* 0x0000400804ff75b2 */ /* 0x0024620008000100 */
[----:B------:R2:W1:Y:S01]  /*07c0*/  SYNCS.EXCH.64 URZ, [UR4+0x60], UR6 ;  /* 0x0000600604ff75b2 */ /* 0x0004620008000100 */
[----:B------:R2:W1:Y:S01]  /*07d0*/  SYNCS.EXCH.64 URZ, [UR4+0x48], UR8 ;  /* 0x0000480804ff75b2 */ /* 0x0004620008000100 */
[----:B------:R2:W1:Y:S01]  /*07e0*/  SYNCS.EXCH.64 URZ, [UR4+0x68], UR6 ;  /* 0x0000680604ff75b2 */ /* 0x0004620008000100 */
[----:B------:R2:W1:Y:S01]  /*07f0*/  SYNCS.EXCH.64 URZ, [UR4+0x50], UR8 ;  /* 0x0000500804ff75b2 */ /* 0x0004620008000100 */
[----:B------:R2:W1:Y:S01]  /*0800*/  SYNCS.EXCH.64 URZ, [UR4+0x70], UR6 ;  /* 0x0000700604ff75b2 */ /* 0x0004620008000100 */
[----:B------:R2:W1:Y:S01]  /*0810*/  SYNCS.EXCH.64 URZ, [UR4+0x58], UR8 ;  /* 0x0000580804ff75b2 */ /* 0x0004620008000100 */
[----:B------:R2:W1:Y:S02]  /*0820*/  SYNCS.EXCH.64 URZ, [UR4+0x78], UR6 ;  /* 0x0000780604ff75b2 */ /* 0x0004640008000100 */
[----:B--2---:R-:W-:Y:S01]  /*0830*/  NOP ;  /* 0x0000000000007918 */ /* 0x004fe20000000000 */
.L_x_10:
[----:B------:R-:W2:Y:S01]  /*0840*/  SHFL.IDX PT, R2, R82, RZ, 0x1f ;  /* 0x00001fff52027589 */ /* 0x000ea200000e0000 */
[----:B------:R-:W-:Y:S01]  /*0850*/  NOP ;  /* 0x0000000000007918 */ /* 0x000fe20000000000 */
[----:B--2---:R-:W-:-:S13]  /*0860*/  ISETP.NE.AND P0, PT, R2, 0x3, PT ;  /* 0x000000030200780c */ /* 0x004fda0003f05270 */
[----:B------:R-:W-:Y:S05]  /*0870*/  @P0 BRA `(.L_x_11) ;  /* 0x0000000000300947 */ /* 0x000fea0003800000 */
[----:B-1----:R-:W1:Y:S01]  /*0880*/  S2UR UR6, SR_CgaCtaId ;  /* 0x00000000000679c3 */ /* 0x002e620000008800 */
[----:B------:R-:W-:Y:S01]  /*0890*/  UMOV UR4, 0x400 ;  /* 0x0000040000047882 */ /* 0x000fe20000000000 */
[----:B------:R-:W-:Y:S01]  /*08a0*/  UMOV UR5, 0x20 ;  /* 0x0000002000057882 */ /* 0x000fe20000000000 */
[----:B------:R-:W-:Y:S01]  /*08b0*/  ELECT P0, URZ, PT ;  /* 0x0000000000ff782f */ /* 0x000fe20003800000 */
[----:B-1----:R-:W-:Y:S02]  /*08c0*/  ULEA UR6, UR6, UR4, 0x18 ;  /* 0x0000000406067291 */ /* 0x002fe4000f8ec0ff */
[----:B------:R-:W-:-:S04]  /*08d0*/  UIADD3 UR4, UPT, UPT, -UR5, 0x100000, URZ ;  /* 0x0010000005047890 */ /* 0x000fc8000fffe1ff */
[----:B------:R-:W-:Y:S02]  /*08e0*/  USHF.L.U32 UR5, UR4, 0xb, URZ ;  /* 0x0000000b04057899 */ /* 0x000fe400080006ff */
[----:B------:R-:W-:Y:S01]  /*08f0*/  USHF.L.U32 UR4, UR4, 0x1, URZ ;  /* 0x0000000104047899 */ /* 0x000fe200080006ff */
[----:B------:R-:W1:Y:S11]  /*0900*/  FENCE.VIEW.ASYNC.S ;  /* 0x00000000000073c6 */ /* 0x000e760000000000 */
[----:B-1----:R2:W1:Y:S01]  /*0910*/  SYNCS.EXCH.64 URZ, [UR6+0x80], UR4 ;  /* 0x0000800406ff75b2 */ /* 0x0024620008000100 */
[----:B------:R2:W1:Y:S02]  /*0920*/  SYNCS.EXCH.64 URZ, [UR6+0x88], UR4 ;  /* 0x0000880406ff75b2 */ /* 0x0004640008000100 */
[----:B--2---:R-:W-:Y:S01]  /*0930*/  NOP ;  /* 0x0000000000007918 */ /* 0x004fe20000000000 */
.L_x_11:
[----:B------:R-:W2:Y:S01]  /*0940*/  SHFL.IDX PT, R2, R82, RZ, 0x1f ;  /* 0x00001fff52027589 */ /* 0x000ea200000e0000 */
[----:B------:R-:W-:Y:S01]  /*0950*/  NOP ;  /* 0x0000000000007918 */ /* 0x000fe20000000000 */
[----:B--2---:R-:W-:-:S13]  /*0960*/  ISETP.NE.AND P0, PT, R2, 0x4, PT ;  /* 0x000000040200780c */ /* 0x004fda0003f05270 */
[----:B------:R-:W-:Y:S05]  /*0970*/  @P0 BRA `(.L_x_12) ;  /* 0x00000000004c0947 */ /* 0x000fea0003800000 */
[----:B-1----:R-:W1:Y:S01]  /*0980*/  S2UR UR6, SR_CgaCtaId ;  /* 0x00000000000679c3 */ /* 0x002e620000008800 */
[----:B------:R-:W-:Y:S01]  /*0990*/  UMOV UR4, 0x1e0 ;  /* 0x000001e000047882 */ /* 0x000fe20000000000 */
[----:B------:R-:W-:Y:S01]  /*09a0*/  UMOV UR5, 0x400 ;  /* 0x0000040000057882 */ /* 0x000fe20000000000 */
[----:B------:R-:W-:Y:S01]  /*09b0*/  USEL UR4, UR4, 0x1a0, UP3 ;  /* 0x000001a004047887 */ /* 0x000fe20009800000 */
[----:B------:R-:W-:Y:S01]  /*09c0*/  UMOV UR8, 0x1 ;  /* 0x0000000100087882 */ /* 0x000fe20000000000 */
[----:B------:R-:W-:Y:S01]  /*09d0*/  ELECT P0, URZ, PT ;  /* 0x0000000000ff782f */ /* 0x000fe20003800000 */
[----:B------:R-:W-:-:S04]  /*09e0*/  UIADD3 UR8, UPT, UPT, -UR8, 0x100000, URZ ;  /* 0x0010000008087890 */ /* 0x000fc8000fffe1ff */
[----:B------:R-:W-:Y:S02]  /*09f0*/  USHF.L.U32 UR9, UR8, 0xb, URZ ;  /* 0x0000000b08097899 */ /* 0x000fe400080006ff */
[----:B------:R-:W-:Y:S02]  /*0a00*/  USHF.L.U32 UR8, UR8, 0x1, URZ ;  /* 0x0000000108087899 */ /* 0x000fe400080006ff */
[----:B-1----:R-:W-:Y:S02]  /*0a10*/  ULEA UR6, UR6, UR5, 0x18 ;  /* 0x0000000506067291 */ /* 0x002fe4000f8ec0ff */
[----:B------:R-:W-:-:S04]  /*0a20*/  UIADD3 UR4, UPT, UPT, -UR4, 0x100000, URZ ;  /* 0x0010000004047890 */ /* 0x000fc8000fffe1ff */
[----:B------:R-:W-:Y:S02]  /*0a30*/  USHF.L.U32 UR5, UR4, 0xb, URZ ;  /* 0x0000000b04057899 */ /* 0x000fe400080006ff */
[----:B------:R-:W-:Y:S01]  /*0a40*/  USHF.L.U32 UR4, UR4, 0x1, URZ ;  /* 0x0000000104047899 */ /* 0x000fe200080006ff */
[----:B------:R-:W1:Y:S03]  /*0a50*/  FENCE.VIEW.ASYNC.S ;  /* 0x00000000000073c6 */ /* 0x000e660000000000 */
[----:B-1----:R2:W1:Y:S08]  /*0a60*/  SYNCS.EXCH.64 URZ, [UR6+0x90], UR8 ;  /* 0x0000900806ff75b2 */ /* 0x0024700008000100 */
[----:B------:R2:W1:Y:S01]  /*0a70*/  SYNCS.EXCH.64 URZ, [UR6+0xa0], UR4 ;  /* 0x0000a00406ff75b2 */ /* 0x0004620008000100 */
[----:B------:R2:W1:Y:S01]  /*0a80*/  SYNCS.EXCH.64 URZ, [UR6+0x98], UR8 ;  /* 0x0000980806ff75b2 */ /* 0x0004620008000100 */
[----:B------:R2:W1:Y:S02]  /*0a90*/  SYNCS.EXCH.64 URZ, [UR6+0xa8], UR4 ;  /* 0x0000a80406ff75b2 */ /* 0x0004640008000100 */
[----:B--2---:R-:W-:Y:S01]  /*0aa0*/  NOP ;  /* 0x0000000000007918 */ /* 0x004fe20000000000 */
.L_x_12:
        /* <DEDUP_REMOVED lines=26> */
.L_x_13:
[----:B------:R-:W2:Y:S01]  /*0c50*/  SHFL.IDX PT, R2, R82, RZ, 0x1f ;  /* 0x00001fff52027589 */ /* 0x000ea200000e0000 */
[----:B------:R-:W-:Y:S01]  /*0c60*/  NOP ;  /* 0x0000000000007918 */ /* 0x000fe20000000000 */
[----:B--2---:R-:W-:-:S13]  /*0c70*/  ISETP.NE.AND P0, PT, R2, 0x3, PT ;  /* 0x000000030200780c */ /* 0x004fda0003f05270 */
[----:B------:R-:W-:Y:S05]  /*0c80*/  @P0 BRA `(.L_x_14) ;  /* 0x0000000000380947 */ /* 0x000fea0003800000 */
[----:B------:R-:W2:Y:S01]  /*0c90*/  S2UR UR5, SR_CgaCtaId ;  /* 0x00000000000579c3 */ /* 0x000ea20000008800 */
[----:B-1----:R-:W-:Y:S01]  /*0ca0*/  UMOV UR4, 0x400 ;  /* 0x0000040000047882 */ /* 0x002fe20000000000 */
[----:B------:R-:W-:Y:S01]  /*0cb0*/  UMOV UR6, 0x20 ;  /* 0x0000002000067882 */ /* 0x000fe20000000000 */
[----:B------:R-:W-:Y:S01]  /*0cc0*/  ELECT P0, URZ, PT ;  /* 0x0000000000ff782f */ /* 0x000fe20003800000 */
[----:B------:R-:W-:-:S04]  /*0cd0*/  UIADD3 UR6, UPT, UPT, -UR6, 0x100000, URZ ;  /* 0x0010000006067890 */ /* 0x000fc8000fffe1ff */
[----:B------:R-:W-:Y:S02]  /*0ce0*/  USHF.L.U32 UR7, UR6, 0xb, URZ ;  /* 0x0000000b06077899 */ /* 0x000fe400080006ff */
[----:B------:R-:W-:Y:S02]  /*0cf0*/  USHF.L.U32 UR6, UR6, 0x1, URZ ;  /* 0x0000000106067899 */ /* 0x000fe400080006ff */
[----:B--2---:R-:W-:Y:S01]  /*0d00*/  ULEA UR4, UR5, UR4, 0x18 ;  /* 0x0000000405047291 */ /* 0x004fe2000f8ec0ff */
[----:B------:R-:W1:Y:S11]  /*0d10*/  FENCE.VIEW.ASYNC.S ;  /* 0x00000000000073c6 */ /* 0x000e760000000000 */
[----:B-1----:R2:W1:Y:S01]  /*0d20*/  SYNCS.EXCH.64 URZ, [UR4+0xf0], UR6 ;  /* 0x0000f00604ff75b2 */ /* 0x0024620008000100 */
[----:B------:R2:W1:Y:S01]  /*0d30*/  SYNCS.EXCH.64 URZ, [UR4+0x100], UR6 ;  /* 0x0001000604ff75b2 */ /* 0x0004620008000100 */
[----:B------:R2:W1:Y:S01]  /*0d40*/  SYNCS.EXCH.64 URZ, [UR4+0xf8], UR6 ;  /* 0x0000f80604ff75b2 */ /* 0x0004620008000100 */
[----:B------:R2:W1:Y:S02]  /*0d50*/  SYNCS.EXCH.64 URZ, [UR4+0x108], UR6 ;  /* 0x0001080604ff75b2 */ /* 0x0004640008000100 */
[----:B--2---:R-:W-:Y:S01]  /*0d60*/  NOP ;  /* 0x0000000000007918 */ /* 0x004fe20000000000 */
.L_x_14:
[----:B-1----:R-:W1:Y:S01]  /*0d70*/  LDCU UR4, c[0x0][0x36c] ;  /* 0x00006d80ff0477ac */ /* 0x002e620008000800 */
[----:B------:R-:W-:Y:S01]  /*0d80*/  ISETP.NE.OR P3, PT, R0, 0x2, !P3 ;  /* 0x000000020000780c */ /* 0x000fe20005f65670 */
[----:B------:R-:W-:Y:S01]  /*0d90*/  NOP ;  /* 0x0000000000007918 */ /* 0x000fe20000000000 */
[----:B------:R-:W-:Y:S01]  /*0da0*/  LOP3.LUT R0, R94, 0x1f, RZ, 0xc0, !PT ;  /* 0x0000001f5e007812 */ /* 0x000fe200078ec0ff */
[----:B------:R-:W-:Y:S02]  /*0db0*/  UISETP.NE.AND UP4, UPT, UR17, URZ, UPT ;  /* 0x000000ff1100728c */ /* 0x000fe4000bf85270 */
[----:B-1----:R-:W-:-:S09]  /*0dc0*/  UISETP.EQ.U32.AND UP5, UPT, UR4, 0x1, UPT ;  /* 0x000000010400788c */ /* 0x002fd2000bfa2070 */
[----:B------:R-:W-:Y:S05]  /*0dd0*/  BRA.U !UP5, `(.L_x_15) ;  /* 0x000000010d087547 */ /* 0x000fea000b800000 */
[----:B---34-:R-:W-:Y:S01]  /*0de0*/  UCGABAR_ARV ;  /* 0x00000000000079c7 */ /* 0x018fe20008000000 */
[----:B------:R-:W-:Y:S05]  /*0df0*/  BRA `(.L_x_16) ;  /* 0x0000000000047947 */ /* 0x000fea0003800000 */
.L_x_15:
[----:B---34-:R-:W-:Y:S01]  /*0e00*/  NOP ;  /* 0x0000000000007918 */ /* 0x018fe20000000000 */
.L_x_16:
[----:B------:R-:W1:Y:S01]  /*0e10*/  S2UR UR7, SR_CTAID.X ;  /* 0x00000000000779c3 */ /* 0x000e620000002500 */
[----:B------:R-:W-:-:S05]  /*0e20*/  CS2R.32 R84, SR_CgaSize ;  /* 0x0000000000547805 */ /* 0x000fca0000008a00 */
[----:B------:R-:W-:-:S05]  /*0e30*/  IMAD R84, R84, -0xa0, RZ ;  /* 0xffffff6054547824 */ /* 0x000fca00078e02ff */
[----:B------:R-:W-:-:S14]  /*0e40*/  R2UR UR5, R84 ;  /* 0x00000000540572ca */ /* 0x000fdc00000e0000 */
[----:B------:R-:W2:Y:S01]  /*0e50*/  LDCU UR5, c[0x0][UR5+0x2b0] ;  /* 0x00005600050577ac */ /* 0x000ea20008000800 */
[----:B------:R-:W-:-:S05]  /*0e60*/  CS2R.32 R84, SR_CgaSize ;  /* 0x0000000000547805 */ /* 0x000fca0000008a00 */
[----:B------:R-:W-:-:S05]  /*0e70*/  IMAD R84, R84, -0xa0, RZ ;  /* 0xffffff6054547824 */ /* 0x000fca00078e02ff */
[----:B------:R-:W-:-:S14]  /*0e80*/  R2UR UR4, R84 ;  /* 0x00000000540472ca */ /* 0x000fdc00000e0000 */
[----:B------:R-:W3:Y:S01]  /*0e90*/  LDCU UR4, c[0x0][UR4+0x2b4] ;  /* 0x00005680040477ac */ /* 0x000ee20008000800 */
[----:B------:R-:W4:Y:S01]  /*0ea0*/  S2UR UR8, SR_CTAID.Y ;  /* 0x00000000000879c3 */ /* 0x000f220000002600 */
[----:B------:R-:W-:-:S05]  /*0eb0*/  CS2R.32 R84, SR_CgaSize ;  /* 0x0000000000547805 */ /* 0x000fca0000008a00 */
[----:B------:R-:W-:-:S05]  /*0ec0*/  IMAD R84, R84, -0xa0, RZ ;  /* 0xffffff6054547824 */ /* 0x000fca00078e02ff */
[----:B------:R-:W-:-:S14]  /*0ed0*/  R2UR UR9, R84 ;  /* 0x00000000540972ca */ /* 0x000fdc00000e0000 */
[----:B------:R-:W3:Y:S01]  /*0ee0*/  LDCU UR9, c[0x0][UR9+0x2a0] ;  /* 0x00005400090977ac */ /* 0x000ee20008000800 */
[----:B------:R-:W-:-:S05]  /*0ef0*/  CS2R.32 R84, SR_CgaSize ;  /* 0x0000000000547805 */ /* 0x000fca0000008a00 */
[----:B------:R-:W-:-:S05]  /*0f00*/  IMAD R84, R84, -0xa0, RZ ;  /* 0xffffff6054547824 */ /* 0x000fca00078e02ff */
[----:B------:R-:W-:-:S14]  /*0f10*/  R2UR UR10, R84 ;  /* 0x00000000540a72ca */ /* 0x000fdc00000e0000 */
[----:B------:R-:W3:Y:S01]  /*0f20*/  LDCU UR10, c[0x0][UR10+0x2a4] ;  /* 0x000054800a0a77ac */ /* 0x000ee20008000800 */
[----:B------:R-:W3:Y:S01]  /*0f30*/  S2UR UR11, SR_CgaCtaId ;  /* 0x00000000000b79c3 */ /* 0x000ee20000008800 */
[----:B------:R-:W3:Y:S01]  /*0f40*/  LDCU UR21, c[0x0][0xb24] ;  /* 0x00016480ff1577ac */ /* 0x000ee20008000800 */
[----:B------:R-:W3:Y:S01]  /*0f50*/  LDCU UR42, c[0x0][0xb24] ;  /* 0x00016480ff2a77ac */ /* 0x000ee20008000800 */
[----:B-1----:R-:W-:-:S05]  /*0f60*/  I2FP.F32.U32 R3, UR7 ;  /* 0x0000000700037c45 */ /* 0x002fca0008201000 */
[----:B------:R-:W1:Y:S01]  /*0f70*/  S2UR UR36, SR_CTAID.Z ;  /* 0x00000000002479c3 */ /* 0x000e620000002700 */
[----:B------:R-:W1:Y:S01]  /*0f80*/  LDCU UR27, c[0x0][0xb30] ;  /* 0x00016600ff1b77ac */ /* 0x000e620008000800 */
[----:B--2---:R-:W-:Y:S01]  /*0f90*/  FMUL R3, R3, UR5 ;  /* 0x0000000503037c20 */ /* 0x004fe20008400000 */
[----:B------:R-:W-:Y:S01]  /*0fa0*/  UMOV UR16, UR7 ;  /* 0x0000000700107c82 */ /* 0x000fe20008000000 */
[----:B----4-:R-:W-:Y:S01]  /*0fb0*/  I2FP.F32.U32 R2, UR8 ;  /* 0x0000000800027c45 */ /* 0x010fe20008201000 */
[----:B------:R-:W-:-:S03]  /*0fc0*/  UMOV UR20, UR8 ;  /* 0x0000000800147c82 */ /* 0x000fc60008000000 */
[----:B------:R-:W2:Y:S01]  /*0fd0*/  F2I.U32.TRUNC.NTZ R3, R3 ;  /* 0x0000000300037305 */ /* 0x000ea2000020f000 */
[----:B---3--:R-:W-:Y:S01]  /*0fe0*/  UISETP.GE.AND UP2, UPT, UR21, 0x1, UPT ;  /* 0x000000011500788c */ /* 0x008fe2000bf46270 */
[----:B------:R-:W-:Y:S01]  /*0ff0*/  FMUL R2, R2, UR4 ;  /* 0x0000000402027c20 */ /* 0x000fe20008400000 */
[----:B------:R-:W-:-:S05]  /*1000*/  USHF.L.U32 UR28, UR11, 0xb, URZ ;  /* 0x0000000b0b1c7899 */ /* 0x000fca00080006ff */
[----:B------:R-:W3:Y:S01]  /*1010*/  F2I.U32.TRUNC.NTZ R2, R2 ;  /* 0x0000000200027305 */ /* 0x000ee2000020f000 */
[----:B--2---:R-:W-:Y:S02]  /*1020*/  R2UR UR4, R3 ;  /* 0x00000000030472ca */ /* 0x004fe400000e0000 */
[----:B---3--:R-:W-:Y:S02]  /*1030*/  R2UR UR6, R2 ;  /* 0x00000000020672ca */ /* 0x008fe400000e0000 */
[----:B------:R-:W-:-:S09]  /*1040*/  PRMT R2, RZ, 0x7610, R2 ;  /* 0x00007610ff027816 */ /* 0x000fd20000000002 */
[----:B------:R-:W-:-:S04]  /*1050*/  UIADD3 UR5, UPT, UPT, -UR4, URZ, URZ ;  /* 0x000000ff04057290 */ /* 0x000fc8000fffe1ff */
[----:B------:R-:W-:Y:S02]  /*1060*/  UIMAD UR5, UR9, UR5, UR7 ;  /* 0x00000005090572a4 */ /* 0x000fe4000f8e0207 */
[----:B------:R-:W-:-:S04]  /*1070*/  UIADD3 UR4, UPT, UPT, -UR6, URZ, URZ ;  /* 0x000000ff06047290 */ /* 0x000fc8000fffe1ff */
[----:B------:R-:W-:Y:S01]  /*1080*/  IMAD.U32 R84, RZ, RZ, UR5 ;  /* 0x00000005ff547e24 */ /* 0x000fe2000f8e00ff */
[----:B------:R-:W-:-:S06]  /*1090*/  UIMAD UR4, UR10, UR4, UR8 ;  /* 0x000000040a0472a4 */ /* 0x000fcc000f8e0208 */
[----:B------:R-:W-:Y:S01]  /*10a0*/  IMAD.U32 R83, RZ, RZ, UR4 ;  /* 0x00000004ff537e24 */ /* 0x000fe2000f8e00ff */
[----:B-1----:R-:W-:Y:S06]  /*10b0*/  BRA.U UP4, `(.L_x_17) ;  /* 0x00000001042c7547 */ /* 0x002fec000b800000 */
[----:B------:R-:W-:Y:S02]  /*10c0*/  R2UR UR5, R83 ;  /* 0x00000000530572ca */ /* 0x000fe400000e0000 */
[----:B------:R-:W-:-:S11]  /*10d0*/  R2UR UR4, R84 ;  /* 0x00000000540472ca */ /* 0x000fd600000e0000 */
[----:B------:R-:W-:Y:S02]  /*10e0*/  UISETP.NE.AND UP0, UPT, UR5, URZ, UPT ;  /* 0x000000ff0500728c */ /* 0x000fe4000bf05270 */
[----:B------:R-:W-:Y:S02]  /*10f0*/  UISETP.NE.AND UP1, UPT, UR5, 0x1, UPT ;  /* 0x000000010500788c */ /* 0x000fe4000bf25270 */
[----:B------:R-:W-:-:S04]  /*1100*/  UISETP.EQ.OR UP0, UPT, UR4, URZ, !UP0 ;  /* 0x000000ff0400728c */ /* 0x000fc8000c702670 */
[----:B------:R-:W-:Y:S02]  /*1110*/  USEL UR5, URZ, 0x1, !UP0 ;  /* 0x00000001ff057887 */ /* 0x000fe4000c000000 */
[----:B------:R-:W-:Y:S02]  /*1120*/  UISETP.NE.AND UP0, UPT, UR4, URZ, UPT ;  /* 0x000000ff0400728c */ /* 0x000fe4000bf05270 */
[----:B------:R-:W-:-:S04]  /*1130*/  USEL UR4, URZ, 0x2, UP1 ;  /* 0x00000002ff047887 */ /* 0x000fc80008800000 */
[----:B------:R-:W-:-:S04]  /*1140*/  USEL UR4, UR4, 0x2, UP0 ;  /* 0x0000000204047887 */ /* 0x000fc80008000000 */
[----:B------:R-:W-:-:S06]  /*1150*/  UIADD3 UR4, UPT, UPT, UR5, UR4, URZ ;  /* 0x0000000405047290 */ /* 0x000fcc000fffe0ff */
[----:B------:R-:W-:Y:S02]  /*1160*/  IMAD.U32 R2, RZ, RZ, UR4 ;  /* 0x00000004ff027e24 */ /* 0x000fe4000f8e00ff */
.L_x_17:
[----:B------:R-:W-:Y:S05]  /*1170*/  BRA.U !UP2, `(.L_x_18) ;  /* 0x000000010ad47547 */ /* 0x000fea000b800000 */
[----:B------:R-:W1:Y:S01]  /*1180*/  LDCU.128 UR12, c[0x0][0xb10] ;  /* 0x00016200ff0c77ac */ /* 0x000e620008000c00 */
[----:B------:R-:W2:Y:S01]  /*1190*/  LDCU UR6, c[0x0][0x370] ;  /* 0x00006e00ff0677ac */ /* 0x000ea20008000800 */
[----:B------:R-:W3:Y:S01]  /*11a0*/  LDCU UR5, c[0x0][0x374] ;  /* 0x00006e80ff0577ac */ /* 0x000ee20008000800 */
[----:B------:R-:W4:Y:S01]  /*11b0*/  LDCU UR26, c[0x0][0xb0c] ;  /* 0x00016180ff1a77ac */ /* 0x000f220008000800 */
[----:B------:R-:W4:Y:S01]  /*11c0*/  LDCU UR4, c[0x0][0xb20] ;  /* 0x00016400ff0477ac */ /* 0x000f220008000800 */
[----:B------:R-:W4:Y:S01]  /*11d0*/  LDCU.64 UR8, c[0x0][0xb28] ;  /* 0x00016500ff0877ac */ /* 0x000f220008000a00 */
[----:B-1----:R-:W-:Y:S02]  /*11e0*/  UISETP.NE.AND UP0, UPT, UR14, 0x1, UPT ;  /* 0x000000010e00788c */ /* 0x002fe4000bf05270 */
[----:B---3--:R-:W-:Y:S02]  /*11f0*/  UIMAD.WIDE.U32 UR10, UR5, UR15, URZ ;  /* 0x0000000f050a72a5 */ /* 0x008fe4000f8e00ff */
[----:B--2---:R-:W-:-:S02]  /*1200*/  UIMAD.WIDE.U32 UR22, UR6, UR12, URZ ;  /* 0x0000000c061672a5 */ /* 0x004fc4000f8e00ff */
[----:B----4-:R-:W-:Y:S02]  /*1210*/  UISETP.NE.AND UP1, UPT, UR26, 0x1, UPT ;  /* 0x000000011a00788c */ /* 0x010fe4000bf25270 */
[----:B------:R-:W-:Y:S01]  /*1220*/  UISETP.NE.AND UP2, UPT, UR21, 0x1, UPT ;  /* 0x000000011500788c */ /* 0x000fe2000bf45270 */
[----:B------:R-:W-:Y:S02]  /*1230*/  UMOV UR10, UR11 ;  /* 0x0000000b000a7c82 */ /* 0x000fe40008000000 */
[----:B------:R-:W-:Y:S01]  /*1240*/  UMOV UR22, UR23 ;  /* 0x0000001700167c82 */ /* 0x000fe20008000000 */
[----:B------:R-:W-:Y:S02]  /*1250*/  @UP0 USHF.R.U32.HI UR5, URZ, UR4, UR10 ;  /* 0x00000004ff050299 */ /* 0x000fe4000801160a */
[----:B------:R-:W-:Y:S02]  /*1260*/  UIMAD.WIDE.U32 UR24, UR20, UR15, URZ ;  /* 0x0000000f141872a5 */ /* 0x000fe4000f8e00ff */
[----:B------:R-:W-:-:S02]  /*1270*/  UIMAD.WIDE.U32 UR10, UR5, UR8, URZ ;  /* 0x00000008050a72a5 */ /* 0x000fc4000f8e00ff */
[----:B------:R-:W-:Y:S02]  /*1280*/  @UP1 USHF.R.U32.HI UR6, URZ, UR13, UR22 ;  /* 0x0000000dff061299 */ /* 0x000fe40008011616 */
[----:B------:R-:W-:Y:S02]  /*1290*/  UIMAD.WIDE.U32 UR18, UR16, UR12, URZ ;  /* 0x0000000c101272a5 */ /* 0x000fe4000f8e00ff */
[----:B------:R-:W-:Y:S01]  /*12a0*/  UIMAD.WIDE.U32 UR22, UR6, UR8, URZ ;  /* 0x00000008061672a5 */ /* 0x000fe2000f8e00ff */
[----:B------:R-:W-:Y:S01]  /*12b0*/  UMOV UR24, UR25 ;  /* 0x0000001900187c82 */ /* 0x000fe20008000000 */
[----:B------:R-:W-:Y:S01]  /*12c0*/  UMOV UR10, UR11 ;  /* 0x0000000b000a7c82 */ /* 0x000fe20008000000 */
[----:B------:R-:W-:Y:S02]  /*12d0*/  USHF.R.U32.HI UR24, URZ, UR4, UR24 ;  /* 0x00000004ff187299 */ /* 0x000fe40008011618 */
[----:B------:R-:W-:Y:S02]  /*12e0*/  @UP2 USHF.R.U32.HI UR5, URZ, UR9, UR10 ;  /* 0x00000009ff052299 */ /* 0x000fe4000801160a */
[----:B------:R-:W-:Y:S01]  /*12f0*/  UMOV UR7, UR23 ;  /* 0x0000001700077c82 */ /* 0x000fe20008000000 */
[----:B------:R-:W-:Y:S01]  /*1300*/  UMOV UR18, UR19 ;  /* 0x0000001300127c82 */ /* 0x000fe20008000000 */
[----:B------:R-:W-:-:S02]  /*1310*/  @UP2 USHF.R.U32.HI UR6, URZ, UR9, UR7 ;  /* 0x00000009ff062299 */ /* 0x000fc40008011607 */
[----:B------:R-:W-:Y:S02]  /*1320*/  USHF.R.U32.HI UR18, URZ, UR13, UR18 ;  /* 0x0000000dff127299 */ /* 0x000fe40008011612 */
[----:B------:R-:W-:Y:S02]  /*1330*/  USEL UR4, UR20, UR24, !UP0 ;  /* 0x0000001814047287 */ /* 0x000fe4000c000000 */
[----:B------:R-:W-:Y:S02]  /*1340*/  UIMAD UR7, UR5, UR21, URZ ;  /* 0x00000015050772a4 */ /* 0x000fe4000f8e02ff */
[----:B------:R-:W-:Y:S02]  /*1350*/  USEL UR5, UR16, UR18, !UP1 ;  /* 0x0000001210057287 */ /* 0x000fe4000c800000 */
[----:B------:R-:W-:Y:S02]  /*1360*/  UIMAD UR12, UR6, UR21, URZ ;  /* 0x00000015060c72a4 */ /* 0x000fe4000f8e02ff */
[----:B------:R-:W-:-:S02]  /*1370*/  UISETP.GE.AND UP0, UPT, UR4, UR7, UPT ;  /* 0x000000070400728c */ /* 0x000fc4000bf06270 */
[----:B------:R-:W-:Y:S02]  /*1380*/  UIMAD.WIDE.U32 UR10, UR4, UR8, URZ ;  /* 0x00000008040a72a5 */ /* 0x000fe4000f8e00ff */
[----:B------:R-:W-:Y:S02]  /*1390*/  UISETP.GE.OR UP0, UPT, UR5, UR12, UP0 ;  /* 0x0000000c0500728c */ /* 0x000fe40008706670 */
[----:B------:R-:W-:Y:S02]  /*13a0*/  UIMAD.WIDE.U32 UR12, UR5, UR8, URZ ;  /* 0x00000008050c72a5 */ /* 0x000fe4000f8e00ff */
[----:B------:R-:W-:Y:S01]  /*13b0*/  UIADD3 UR10, UPT, UPT, -UR4, URZ, URZ ;  /* 0x000000ff040a7290 */ /* 0x000fe2000fffe1ff */
[----:B------:R-:W-:Y:S01]  /*13c0*/  UMOV UR8, UR11 ;  /* 0x0000000b00087c82 */ /* 0x000fe20008000000 */
[----:B------:R-:W-:Y:S02]  /*13d0*/  UIADD3 UR11, UPT, UPT, -UR5, URZ, URZ ;  /* 0x000000ff050b7290 */ /* 0x000fe4000fffe1ff */
[----:B------:R-:W-:-:S03]  /*13e0*/  USHF.R.U32.HI UR8, URZ, UR9, UR8 ;  /* 0x00000009ff087299 */ /* 0x000fc60008011608 */
[----:B------:R-:W-:Y:S01]  /*13f0*/  @!UP0 UMOV UR7, UR13 ;  /* 0x0000000d00078c82 */ /* 0x000fe20008000000 */
[----:B------:R-:W-:Y:S02]  /*1400*/  UIMAD UR20, UR14, UR10, UR20 ;  /* 0x0000000a0e1472a4 */ /* 0x000fe4000f8e0214 */
[----:B------:R-:W-:Y:S02]  /*1410*/  USEL UR8, UR4, UR8, !UP2 ;  /* 0x0000000804087287 */ /* 0x000fe4000d000000 */
[----:B------:R-:W-:Y:S02]  /*1420*/  @!UP0 USHF.R.U32.HI UR7, URZ, UR9, UR7 ;  /* 0x00000009ff078299 */ /* 0x000fe40008011607 */
[----:B------:R-:W-:Y:S02]  /*1430*/  UIADD3 UR9, UPT, UPT, -UR8, URZ, URZ ;  /* 0x000000ff08097290 */ /* 0x000fe4000fffe1ff */
[----:B------:R-:W-:Y:S02]  /*1440*/  @!UP0 USEL UR7, UR5, UR7, !UP2 ;  /* 0x0000000705078287 */ /* 0x000fe4000d000000 */
[----:B------:R-:W-:-:S02]  /*1450*/  UIMAD UR9, UR21, UR9, UR4 ;  /* 0x00000009150972a4 */ /* 0x000fc4000f8e0204 */
[----:B------:R-:W-:Y:S02]  /*1460*/  @!UP0 UIADD3 UR8, UPT, UPT, UR8, -UR7, URZ ;  /* 0x8000000708088290 */ /* 0x000fe4000fffe0ff */
[----:B------:R-:W-:Y:S02]  /*1470*/  @!UP0 UIMAD UR6, UR9, UR6, UR7 ;  /* 0x00000006090682a4 */ /* 0x000fe4000f8e0207 */
[----:B------:R-:W-:Y:S02]  /*1480*/  @!UP0 UIMAD UR4, UR8, UR21, UR5 ;  /* 0x00000015080482a4 */ /* 0x000fe4000f8e0205 */
[----:B------:R-:W-:Y:S02]  /*1490*/  UIMAD UR16, UR26, UR11, UR16 ;  /* 0x0000000b1a1072a4 */ /* 0x000fe4000f8e0210 */
[----:B------:R-:W-:Y:S01]  /*14a0*/  UIMAD UR20, UR4, UR14, UR20 ;  /* 0x0000000e041472a4 */ /* 0x000fe2000f8e0214 */
[----:B------:R-:W-:Y:S02]  /*14b0*/  @!UP0 UMOV UR5, UR6 ;  /* 0x0000000600058c82 */ /* 0x000fe40008000000 */
[----:B------:R-:W-:-:S12]  /*14c0*/  UIMAD UR16, UR5, UR26, UR16 ;  /* 0x0000001a051072a4 */ /* 0x000fd8000f8e0210 */
.L_x_18:
[----:B------:R-:W-:Y:S02]  /*14d0*/  UISETP.NE.AND UP1, UPT, UR27, 0x1, UPT ;  /* 0x000000011b00788c */ /* 0x000fe4000bf25270 */
[----:B------:R-:W-:Y:S02]  /*14e0*/  UISETP.NE.AND UP0, UPT, UR17, 0x2, UPT ;  /* 0x000000021100788c */ /* 0x000fe4000bf05270 */
[----:B------:R-:W-:-:S05]  /*14f0*/  ULOP3.LUT UR28, UR28, 0x800, URZ, 0xc0, !UPT ;  /* 0x000008001c1c7892 */ /* 0x000fca000f8ec0ff */
[----:B------:R-:W-:Y:S07]  /*1500*/  BRA.U UP1, `(.L_x_19) ;  /* 0x0000000101447547 */ /* 0x000fee000b800000 */
[----:B------:R-:W1:Y:S01]  /*1510*/  LDCU.128 UR8, c[0x0][0xb10] ;  /* 0x00016200ff0877ac */ /* 0x000e620008000c00 */
[----:B------:R-:W2:Y:S01]  /*1520*/  LDCU UR12, c[0x0][0xb0c] ;  /* 0x00016180ff0c77ac */ /* 0x000ea20008000800 */
[----:B------:R-:W3:Y:S01]  /*1530*/  LDCU UR13, c[0x0][0xb20] ;  /* 0x00016400ff0d77ac */ /* 0x000ee20008000800 */
[----:B-1----:R-:W-:Y:S02]  /*1540*/  UIMAD.WIDE.U32 UR6, UR16, UR8, URZ ;  /* 0x00000008100672a5 */ /* 0x002fe4000f8e00ff */
[----:B------:R-:W-:Y:S02]  /*1550*/  UIMAD.WIDE.U32 UR4, UR20, UR11, URZ ;  /* 0x0000000b140472a5 */ /* 0x000fe4000f8e00ff */
[----:B--2---:R-:W-:Y:S02]  /*1560*/  UISETP.NE.AND UP2, UPT, UR12, 0x1, UPT ;  /* 0x000000010c00788c */ /* 0x004fe4000bf45270 */
[----:B------:R-:W-:Y:S01]  /*1570*/  UISETP.NE.AND UP1, UPT, UR10, 0x1, UPT ;  /* 0x000000010a00788c */ /* 0x000fe2000bf25270 */
[----:B------:R-:W-:-:S02]  /*1580*/  UMOV UR6, UR7 ;  /* 0x0000000700067c82 */ /* 0x000fc40008000000 */
[----:B------:R-:W-:Y:S01]  /*1590*/  UMOV UR4, UR5 ;  /* 0x0000000500047c82 */ /* 0x000fe20008000000 */
[----:B------:R-:W-:Y:S02]  /*15a0*/  USHF.R.U32.HI UR6, URZ, UR9, UR6 ;  /* 0x00000009ff067299 */ /* 0x000fe40008011606 */
[----:B---3--:R-:W-:Y:S02]  /*15b0*/  USHF.R.U32.HI UR4, URZ, UR13, UR4 ;  /* 0x0000000dff047299 */ /* 0x008fe40008011604 */
[----:B------:R-:W-:Y:S02]  /*15c0*/  USEL UR5, UR16, UR6, !UP2 ;  /* 0x0000000610057287 */ /* 0x000fe4000d000000 */
[----:B------:R-:W-:-:S04]  /*15d0*/  USEL UR4, UR20, UR4, !UP1 ;  /* 0x0000000414047287 */ /* 0x000fc8000c800000 */
[----:B------:R-:W-:Y:S02]  /*15e0*/  UIADD3 UR6, UPT, UPT, UR5, -UR4, URZ ;  /* 0x8000000405067290 */ /* 0x000fe4000fffe0ff */
[----:B------:R-:W-:Y:S02]  /*15f0*/  UIADD3 UR4, UPT, UPT, -UR5, UR4, URZ ;  /* 0x0000000405047290 */ /* 0x000fe4000fffe1ff */
[----:B------:R-:W-:Y:S02]  /*1600*/  UIMAD UR20, UR6, UR10, UR20 ;  /* 0x0000000a061472a4 */ /* 0x000fe4000f8e0214 */
[----:B------:R-:W-:-:S12]  /*1610*/  UIMAD UR16, UR4, UR12, UR16 ;  /* 0x0000000c041072a4 */ /* 0x000fd8000f8e0210 */
.L_x_19:
[----:B------:R-:W-:Y:S05]  /*1620*/  BRA.U !UP5, `(.L_x_20) ;  /* 0x000000010d0c7547 */ /* 0x000fea000b800000 */
[----:B------:R-:W-:Y:S01]  /*1630*/  UCGABAR_WAIT ;  /* 0x0000000000007dc7 */ /* 0x000fe20008000000 */
[----:B------:R-:W-:Y:S01]  /*1640*/  CCTL.IVALL ;  /* 0x00000000ff00798f */ /* 0x000fe20002000000 */
[----:B------:R-:W-:Y:S05]  /*1650*/  BRA `(.L_x_21) ;  /* 0x0000000000047947 */ /* 0x000fea0003800000 */
.L_x_20:
[----:B------:R-:W-:Y:S06]  /*1660*/  BAR.SYNC.DEFER_BLOCKING 0x0 ;  /* 0x0000000000007b1d */ /* 0x000fec0000010000 */
.L_x_21:
[----:B------:R-:W-:Y:S05]  /*1670*/  BRA.U UP0, `(.L_x_22) ;  /* 0x0000001100c47547 */ /* 0x000fea000b800000 */
[----:B------:R-:W1:Y:S01]  /*1680*/  LDCU UR6, c[0x0][0x38c] ;  /* 0x00007180ff0677ac */ /* 0x000e620008000800 */
[----:B------:R-:W2:Y:S01]  /*1690*/  S2UR UR8, SR_CgaCtaId ;  /* 0x00000000000879c3 */ /* 0x000ea20000008800 */
[----:B------:R-:W-:Y:S01]  /*16a0*/  PLOP3.LUT P1, PT, PT, PT, UP3, 0x80, 0x8 ;  /* 0x000000000008781c */ /* 0x000fe20003f2f038 */
[----:B------:R-:W-:Y:S01]  /*16b0*/  IMAD.MOV.U32 R12, RZ, RZ, 0x1 ;  /* 0x00000001ff0c7424 */ /* 0x000fe200078e00ff */
[----:B------:R-:W-:Y:S01]  /*16c0*/  UMOV UR7, 0x400 ;  /* 0x0000040000077882 */ /* 0x000fe20000000000 */
[----:B------:R-:W-:Y:S01]  /*16d0*/  UISETP.NE.AND UP1, UPT, UR17, URZ, UPT ;  /* 0x000000ff1100728c */ /* 0x000fe2000bf25270 */
[----:B------:R-:W-:Y:S02]  /*16e0*/  ISETP.EQ.OR P2, PT, R0, RZ, P3 ;  /* 0x000000ff0000720c */ /* 0x000fe40001f42670 */
[----:B------:R-:W-:Y:S02]  /*16f0*/  CS2R R10, SRZ ;  /* 0x00000000000a7805 */ /* 0x000fe4000001ff00 */
[----:B------:R-:W-:Y:S01]  /*1700*/  PLOP3.LUT P1, PT, P1, PT, PT, 0x8, 0x80 ;  /* 0x000000000080781c */ /* 0x000fe20000f2e170 */
[----:B------:R-:W-:Y:S01]  /*1710*/  IMAD.MOV.U32 R9, RZ, RZ, RZ ;  /* 0x000000ffff097224 */ /* 0x000fe200078e00ff */
[----:B------:R-:W3:Y:S01]  /*1720*/  LDCU UR40, c[0x0][0x370] ;  /* 0x00006e00ff2877ac */ /* 0x000ee20008000800 */
[----:B------:R-:W-:Y:S01]  /*1730*/  IMAD.MOV.U32 R8, RZ, RZ, 0x1 ;  /* 0x00000001ff087424 */ /* 0x000fe200078e00ff */
[----:B------:R-:W4:Y:S01]  /*1740*/  LDCU.64 UR26, c[0x0][0x348] ;  /* 0x00006900ff1a77ac */ /* 0x000f220008000a00 */
[----:B-1----:R-:W-:-:S02]  /*1750*/  UIADD3 UR5, UPT, UPT, UR6, 0x3f, URZ ;  /* 0x0000003f06057890 */ /* 0x002fc4000fffe0ff */
[----:B------:R-:W-:Y:S02]  /*1760*/  USHF.R.U32.HI UR45, URZ, 0x6, UR28 ;  /* 0x00000006ff2d7899 */ /* 0x000fe4000801161c */
[----:B------:R-:W-:Y:S02]  /*1770*/  USHF.R.S32.HI UR4, URZ, 0x1f, UR5 ;  /* 0x0000001fff047899 */ /* 0x000fe40008011405 */
[----:B------:R-:W-:Y:S02]  /*1780*/  UIADD3 UR46, UPT, UPT, UR6, 0x7e, URZ ;  /* 0x0000007e062e7890 */ /* 0x000fe4000fffe0ff */
[----:B------:R-:W-:Y:S02]  /*1790*/  ULEA.HI UR4, UR4, UR5, URZ, 0x6 ;  /* 0x0000000504047291 */ /* 0x000fe4000f8f30ff */
[----:B------:R-:W-:Y:S02]  /*17a0*/  UIADD3 UR5, UPT, UPT, UR6, -0x1, URZ ;  /* 0xffffffff06057890 */ /* 0x000fe4000fffe0ff */
[----:B------:R-:W-:-:S02]  /*17b0*/  USHF.R.S32.HI UR43, URZ, 0x6, UR4 ;  /* 0x00000006ff2b7899 */ /* 0x000fc40008011404 */
[----:B------:R-:W-:Y:S02]  /*17c0*/  UISETP.GE.U32.AND UP2, UPT, UR5, -0x7f, UPT ;  /* 0xffffff810500788c */ /* 0x000fe4000bf46070 */
[----:B------:R-:W-:Y:S02]  /*17d0*/  UISETP.LT.U32.AND UP0, UPT, UR43, 0x4, UPT ;  /* 0x000000042b00788c */ /* 0x000fe4000bf01070 */
[----:B--2---:R-:W-:Y:S02]  /*17e0*/  ULEA UR7, UR8, UR7, 0x18 ;  /* 0x0000000708077291 */ /* 0x004fe4000f8ec0ff */
[----:B------:R-:W-:Y:S02]  /*17f0*/  USEL UR41, UR43, 0x4, UP0 ;  /* 0x000000042b297887 */ /* 0x000fe40008000000 */
[----:B------:R-:W-:Y:S02]  /*1800*/  ULEA UR29, UR28, UR7, 0x1 ;  /* 0x000000071c1d7291 */ /* 0x000fe4000f8e08ff */
[----:B------:R-:W-:-:S02]  /*1810*/  UIADD3 UR21, UPT, UPT, UR41, -0x1, URZ ;  /* 0xffffffff29157890 */ /* 0x000fc4000fffe0ff */
[----:B------:R-:W-:Y:S01]  /*1820*/  @UP2 UIADD3 UR21, UPT, UPT, UR41, URZ, URZ ;  /* 0x000000ff29152290 */ /* 0x000fe2000fffe0ff */
[----:B------:R-:W1:Y:S01]  /*1830*/  LDCU UR39, c[0x0][0x374] ;  /* 0x00006e80ff2777ac */ /* 0x000e620008000800 */
[----:B------:R-:W-:Y:S02]  /*1840*/  USEL UR24, UR48, 0x2, UP1 ;  /* 0x0000000230187887 */ /* 0x000fe40008800000 */
[----:B------:R-:W-:Y:S02]  /*1850*/  UIADD3 UR29, UPT, UPT, UR29, 0x8800, URZ ;  /* 0x000088001d1d7890 */ /* 0x000fe4000fffe0ff */
[----:B------:R-:W-:Y:S02]  /*1860*/  UIADD3 UR44, UPT, UPT, UR43, -UR41, URZ ;  /* 0x800000292b2c7290 */ /* 0x000fe4000fffe0ff */
[----:B------:R-:W-:Y:S01]  /*1870*/  UIADD3 UR21, UPT, UPT, UR21, 0x1, URZ ;  /* 0x0000000115157890 */ /* 0x000fe2000fffe0ff */
[----:B---34-:R-:W-:-:S11]  /*1880*/  UMOV UR5, URZ ;  /* 0x000000ff00057c82 */ /* 0x018fd60008000000 */
.L_x_42:
[----:B------:R-:W2:Y:S02]  /*1890*/  S2UR UR4, SR_CgaCtaId ;  /* 0x00000000000479c3 */ /* 0x000ea40000008800 */
[----:B--2---:R-:W-:-:S09]  /*18a0*/  UISETP.NE.AND UP0, UPT, UR4, URZ, UPT ;  /* 0x000000ff0400728c */ /* 0x004fd2000bf05270 */
[----:B-1----:R-:W-:Y:S05]  /*18b0*/  BRA.U UP0, `(.L_x_23) ;  /* 0x0000000100287547 */ /* 0x002fea000b800000 */
[----:B------:R-:W-:Y:S02]  /*18c0*/  LEA R0, R9, UR7, 0x3 ;  /* 0x0000000709007c11 */ /* 0x000fe4000f8e18ff */
[----:B------:R-:W-:-:S04]  /*18d0*/  SHF.L.U32 R3, R8, 0x1f, RZ ;  /* 0x0000001f08037819 */ /* 0x000fc800000006ff */
[----:B------:R-:W2:Y:S02]  /*18e0*/  SYNCS.PHASECHK.TRANS64.TRYWAIT P0, [R0+URZ+0x100], R3 ;  /* 0x00010003000075a7 */ /* 0x000ea400080011ff */
[----:B--2---:R-:W-:Y:S05]  /*18f0*/  @!P0 BRA `(.L_x_24) ;  /* 0x0000007c00448947 */ /* 0x004fea0003800000 */
.L_x_138:
[----:B------:R3:W-:Y:S01]  /*1900*/  SYNCS.ARRIVE.TRANS64.A1T0 RZ, [R0+URZ+0xf0], RZ ;  /* 0x0000f0ff00ff79a7 */ /* 0x0007e200081000ff */
[----:B------:R-:W-:-:S05]  /*1910*/  VIADD R9, R9, 0x1 ;  /* 0x0000000109097836 */ /* 0x000fca0000000000 */
[----:B------:R-:W-:-:S04]  /*1920*/  ISETP.NE.AND P0, PT, R9, 0x2, PT ;  /* 0x000000020900780c */ /* 0x000fc80003f05270 */
[----:B--2---:R-:W-:Y:S02]  /*1930*/  SEL R3, RZ, 0x1, P0 ;  /* 0x00000001ff037807 */ /* 0x004fe40000000000 */
[----:B------:R-:W-:Y:S02]  /*1940*/  SEL R9, R9, RZ, P0 ;  /* 0x000000ff09097207 */ /* 0x000fe40000000000 */
[----:B------:R-:W-:-:S07]  /*1950*/  LOP3.LUT R8, R8, R3, RZ, 0x3c, !PT ;  /* 0x0000000308087212 */ /* 0x000fce00078e3cff */
.L_x_23:
[----:B------:R-:W-:Y:S01]  /*1960*/  ULEA UR4, UR5, UR7, 0x3 ;  /* 0x0000000705047291 */ /* 0x000fe2000f8e18ff */
[----:B---3--:R-:W-:Y:S01]  /*1970*/  SHF.L.U32 R0, R12, 0x1f, RZ ;  /* 0x0000001f0c007819 */ /* 0x008fe200000006ff */
[----:B------:R-:W-:Y:S02]  /*1980*/  UISETP.GE.U32.AND UP0, UPT, UR46, 0x7f, UPT ;  /* 0x0000007f2e00788c */ /* 0x000fe4000bf06070 */
[----:B------:R-:W-:Y:S02]  /*1990*/  USHF.L.U32 UR11, UR20, 0x8, URZ ;  /* 0x00000008140b7899 */ /* 0x000fe400080006ff */
[----:B------:R-:W-:Y:S01]  /*19a0*/  ULEA UR35, UR16, UR45, 0x6 ;  /* 0x0000002d10237291 */ /* 0x000fe2000f8e30ff */
[----:B------:R-:W-:Y:S02]  /*19b0*/  UMOV UR13, URZ ;  /* 0x000000ff000d7c82 */ /* 0x000fe40008000000 */
[----:B------:R2:W3:Y:S02]  /*19c0*/  SYNCS.PHASECHK.TRANS64.TRYWAIT P0, [UR4+0x20], R0 ;  /* 0x00002000ff0075a7 */ /* 0x0004e40008001104 */
[----:B------:R-:W-:Y:S07]  /*19d0*/  BRA.U !UP0, `(.L_x_25) ;  /* 0x0000000108c07547 */ /* 0x000fee000b800000 */
[----:B------:R-:W-:Y:S01]  /*19e0*/  UMOV UR6, URZ ;  /* 0x000000ff00067c82 */ /* 0x000fe20008000000 */
[----:B------:R-:W-:-:S05]  /*19f0*/  UMOV UR4, UR5 ;  /* 0x0000000500047c82 */ /* 0x000fca0008000000 */
.L_x_31:
[----:B------:R-:W-:Y:S01]  /*1a00*/  ULEA UR33, UR4, UR7, 0x3 ;  /* 0x0000000704217291 */ /* 0x000fe2000f8e18ff */
[----:B---3--:R-:W-:Y:S01]  /*1a10*/  @!P3 MOV R2, 0xa000 ;  /* 0x0000a0000002b802 */ /* 0x008fe20000000f00 */
[----:B-1-3--:R-:W-:Y:S10]  /*1a20*/  @P0 BRA `(.L_x_26) ;  /* 0x00000000000c0947 */ /* 0x00aff40003800000 */
[----:B------:R-:W-:-:S04]  /*1a30*/  SHF.L.U32 R3, R12, 0x1f, RZ ;  /* 0x0000001f0c037819 */ /* 0x000fc800000006ff */
[----:B------:R-:W3:Y:S02]  /*1a40*/  SYNCS.PHASECHK.TRANS64.TRYWAIT P0, [UR33+0x20], R3 ;  /* 0x00002003ff0075a7 */ /* 0x000ee40008001121 */
[----:B---3--:R-:W-:Y:S05]  /*1a50*/  @!P0 BRA `(.L_x_27) ;  /* 0x0000007c00008947 */ /* 0x008fea0003800000 */
.L_x_26:
[----:B------:R3:W-:Y:S01]  /*1a60*/  @!P3 SYNCS.ARRIVE.TRANS64 RZ, [UR33], R2 ;  /* 0x00000002ffffb9a7 */ /* 0x0007e20008000021 */
[----:B------:R-:W-:-:S04]  /*1a70*/  ULOP3.LUT UR5, UR24, 0x2, URZ, 0xfc, !UPT ;  /* 0x0000000218057892 */ /* 0x000fc8000f8efcff */
[----:B------:R-:W-:-:S09]  /*1a80*/  UISETP.NE.AND UP0, UPT, UR5, 0x2, UPT ;  /* 0x000000020500788c */ /* 0x000fd2000bf05270 */
[----:B------:R-:W-:Y:S05]  /*1a90*/  BRA.U UP0, `(.L_x_28) ;  /* 0x0000000100047547 */ /* 0x000fea000b800000 */
[----:B-1----:R-:W-:Y:S05]  /*1aa0*/  BPT.TRAP 0x1 ;  /* 0x000000040000795c */ /* 0x002fea0000300000 */
.L_x_28:
[----:B------:R-:W-:Y:S04]  /*1ab0*/  BSSY.RECONVERGENT B0, `(.L_x_29) ;  /* 0x0000003000007945 */ /* 0x000fe80003800200 */
[----:B------:R-:W-:Y:S05]  /*1ac0*/  @P2 BRA `(.L_x_30) ;  /* 0x0000000000042947 */ /* 0x000fea0003800000 */
[----:B-1----:R-:W-:Y:S05]  /*1ad0*/  BPT.TRAP 0x1 ;  /* 0x000000040000795c */ /* 0x002fea0000300000 */
.L_x_30:
[----:B-1----:R-:W-:Y:S05]  /*1ae0*/  BSYNC.RECONVERGENT B0 ;  /* 0x0000000000007941 */ /* 0x002fea0003800200 */
.L_x_29:
[----:B------:R-:W-:Y:S02]  /*1af0*/  UIADD3 UR5, UPT, UPT, UR4, 0x1, URZ ;  /* 0x0000000104057890 */ /* 0x000fe4000fffe0ff */
[----:B------:R-:W-:Y:S02]  /*1b00*/  UIADD3 UR16, UP1, UPT, UR26, 0x80, URZ ;  /* 0x000000801a107890 */ /* 0x000fe4000ff3e0ff */
[----:B------:R-:W-:Y:S02]  /*1b10*/  UISETP.NE.AND UP0, UPT, UR5, 0x4, UPT ;  /* 0x000000040500788c */ /* 0x000fe4000bf05270 */
[----:B------:R-:W-:Y:S02]  /*1b20*/  USHF.L.U32 UR34, UR6, 0x6, URZ ;  /* 0x0000000606227899 */ /* 0x000fe400080006ff */
[----:B------:R-:W-:Y:S02]  /*1b30*/  USEL UR9, URZ, 0x1, UP0 ;  /* 0x00000001ff097887 */ /* 0x000fe40008000000 */
[----:B------:R-:W-:-:S02]  /*1b40*/  USEL UR5, UR5, URZ, UP0 ;  /* 0x000000ff05057287 */ /* 0x000fc40008000000 */
[----:B------:R-:W-:Y:S02]  /*1b50*/  UIADD3 UR14, UP0, UPT, UR26, 0x180, URZ ;  /* 0x000001801a0e7890 */ /* 0x000fe4000ff1e0ff */
[----:B------:R-:W-:Y:S01]  /*1b60*/  ULEA UR8, UR5, UR7, 0x3 ;  /* 0x0000000705087291 */ /* 0x000fe2000f8e18ff */
[----:B------:R-:W-:Y:S01]  /*1b70*/  LOP3.LUT R12, R12, UR9, RZ, 0x3c, !PT ;  /* 0x000000090c0c7c12 */ /* 0x000fe2000f8e3cff */
[----:B------:R-:W-:Y:S02]  /*1b80*/  ULEA UR9, UR4, UR28, 0xc ;  /* 0x0000001c04097291 */ /* 0x000fe4000f8e60ff */
[----:B------:R-:W-:Y:S01]  /*1b90*/  UIADD3.X UR17, UPT, UPT, URZ, UR27, URZ, UP1, !UPT ;  /* 0x0000001bff117290 */ /* 0x000fe20008ffe4ff */
[----:B--2---:R-:W-:Y:S01]  /*1ba0*/  SHF.L.U32 R0, R12, 0x1f, RZ ;  /* 0x0000001f0c007819 */ /* 0x004fe200000006ff */
[----:B------:R-:W-:Y:S02]  /*1bb0*/  ULEA UR9, UR9, UR7, 0x1 ;  /* 0x0000000709097291 */ /* 0x000fe4000f8e08ff */
[----:B------:R-:W-:Y:S01]  /*1bc0*/  UIADD3.X UR15, UPT, UPT, URZ, UR27, URZ, UP0, !UPT ;  /* 0x0000001bff0f7290 */ /* 0x000fe200087fe4ff */
[----:B------:R4:W1:Y:S01]  /*1bd0*/  SYNCS.PHASECHK.TRANS64.TRYWAIT P0, [UR8+0x20], R0 ;  /* 0x00002000ff0075a7 */ /* 0x0008620008001108 */
[----:B------:R-:W-:-:S02]  /*1be0*/  ULEA UR8, UR4, UR7, 0xf ;  /* 0x0000000704087291 */ /* 0x000fc4000f8e78ff */
[----:B------:R-:W-:Y:S02]  /*1bf0*/  UIADD3 UR32, UPT, UPT, UR9, 0x8800, URZ ;  /* 0x0000880009207890 */ /* 0x000fe4000fffe0ff */
[----:B------:R-:W-:Y:S01]  /*1c00*/  UIADD3 UR8, UPT, UPT, UR8, 0x10800, URZ ;  /* 0x0001080008087890 */ /* 0x000fe2000fffe0ff */
[----:B------:R-:W-:Y:S01]  /*1c10*/  UMOV UR13, 0x30000 ;  /* 0x00030000000d7882 */ /* 0x000fe20000000000 */
[----:B------:R-:W-:Y:S01]  /*1c20*/  UMOV UR18, 0x0 ;  /* 0x0000000000127882 */ /* 0x000fe20000000000 */
[----:B------:R-:W-:Y:S01]  /*1c30*/  UMOV UR19, 0x10000000 ;  /* 0x1000000000137882 */ /* 0x000fe20000000000 */
[----:B------:R-:W-:Y:S01]  /*1c40*/  UMOV UR12, UR36 ;  /* 0x00000024000c7c82 */ /* 0x000fe20008000000 */
[----:B------:R-:W-:Y:S01]  /*1c50*/  UMOV UR9, UR33 ;  /* 0x0000002100097c82 */ /* 0x000fe20008000000 */
[----:B------:R-:W-:Y:S01]  /*1c60*/  UMOV UR10, UR34 ;  /* 0x00000022000a7c82 */ /* 0x000fe20008000000 */
[----:B------:R2:W-:Y:S01]  /*1c70*/  UTMALDG.3D.MULTICAST [UR32], [UR16], UR13, desc[UR18] ;  /* 0x00001220100073b4 */ /* 0x0005e2000801180d */
[----:B------:R-:W-:Y:S01]  /*1c80*/  UIADD3 UR6, UPT, UPT, UR6, 0x1, URZ ;  /* 0x0000000106067890 */ /* 0x000fe2000fffe0ff */
[----:B------:R-:W-:-:S03]  /*1c90*/  UMOV UR4, UR5 ;  /* 0x0000000500047c82 */ /* 0x000fc60008000000 */
[----:B------:R-:W-:Y:S01]  /*1ca0*/  UISETP.NE.AND UP0, UPT, UR6, UR21, UPT ;  /* 0x000000150600728c */ /* 0x000fe2000bf05270 */
[----:B------:R4:W-:Y:S01]  /*1cb0*/  UTMALDG.3D [UR8], [UR14], desc[UR18] ;  /* 0x000012080e0075b4 */ /* 0x0009e20008011000 */
[----:B--2---:R-:W-:-:S07]  /*1cc0*/  UMOV UR13, UR21 ;  /* 0x00000015000d7c82 */ /* 0x004fce0008000000 */
[----:B----4-:R-:W-:Y:S05]  /*1cd0*/  BRA.U UP0, `(.L_x_31) ;  /* 0xfffffffd00487547 */ /* 0x010fea000b83ffff */
.L_x_25:
[----:B------:R-:W-:Y:S01]  /*1ce0*/  ULEA UR4, UR5, UR7, 0x3 ;  /* 0x0000000705047291 */ /* 0x000fe2000f8e18ff */
[----:B--2---:R-:W-:Y:S01]  /*1cf0*/  SHF.L.U32 R0, R12, 0x1f, RZ ;  /* 0x0000001f0c007819 */ /* 0x004fe200000006ff */
[----:B------:R-:W-:Y:S01]  /*1d00*/  @!P1 SYNCS.ARRIVE.TRANS64.A1T0 RZ, [UR7+0x88], RZ ;  /* 0x000088ffffff99a7 */ /* 0x000fe20008100007 */
[----:B------:R-:W-:-:S06]  /*1d10*/  UISETP.GT.AND UP0, UPT, UR43, UR41, UPT ;  /* 0x000000292b00728c */ /* 0x000fcc000bf04270 */
[----:B-1-3--:R1:W2:Y:S03]  /*1d20*/  SYNCS.PHASECHK.TRANS64.TRYWAIT P0, [UR4+0x20], R0 ;  /* 0x00002000ff0075a7 */ /* 0x00a2a60008001104 */
[----:B------:R-:W-:Y:S05]  /*1d30*/  BRA.U !UP0, `(.L_x_32) ;  /* 0x0000000108bc7547 */ /* 0x000fea000b800000 */
[----:B------:R-:W-:Y:S01]  /*1d40*/  UIADD3 UR25, UPT, UPT, UR44, UR13, URZ ;  /* 0x0000000d2c197290 */ /* 0x000fe2000fffe0ff */
[----:B------:R-:W-:-:S11]  /*1d50*/  UMOV UR4, UR5 ;  /* 0x0000000500047c82 */ /* 0x000fd60008000000 */
.L_x_38:
[----:B------:R-:W-:Y:S01]  /*1d60*/  ULEA UR17, UR4, UR7, 0x3 ;  /* 0x0000000704117291 */ /* 0x000fe2000f8e18ff */
[----:B--2---:R-:W-:Y:S01]  /*1d70*/  @!P3 MOV R2, 0xa000 ;  /* 0x0000a0000002b802 */ /* 0x004fe20000000f00 */
[----:B--2-4-:R-:W-:Y:S10]  /*1d80*/  @P0 BRA `(.L_x_33) ;  /* 0x00000000000c0947 */ /* 0x014ff40003800000 */
[----:B------:R-:W-:-:S04]  /*1d90*/  SHF.L.U32 R3, R12, 0x1f, RZ ;  /* 0x0000001f0c037819 */ /* 0x000fc800000006ff */
[----:B------:R-:W2:Y:S02]  /*1da0*/  SYNCS.PHASECHK.TRANS64.TRYWAIT P0, [UR17+0x20], R3 ;  /* 0x00002003ff0075a7 */ /* 0x000ea40008001111 */
[----:B--2---:R-:W-:Y:S05]  /*1db0*/  @!P0 BRA `(.L_x_34) ;  /* 0x0000007800408947 */ /* 0x004fea0003800000 */
.L_x_33:
[----:B------:R2:W-:Y:S01]  /*1dc0*/  @!P3 SYNCS.ARRIVE.TRANS64 RZ, [UR17], R2 ;  /* 0x00000002ffffb9a7 */ /* 0x0005e20008000011 */
[----:B------:R-:W-:-:S04]  /*1dd0*/  ULOP3.LUT UR5, UR24, 0x2, URZ, 0xfc, !UPT ;  /* 0x0000000218057892 */ /* 0x000fc8000f8efcff */
[----:B------:R-:W-:-:S09]  /*1de0*/  UISETP.NE.AND UP0, UPT, UR5, 0x2, UPT ;  /* 0x000000020500788c */ /* 0x000fd2000bf05270 */
[----:B------:R-:W-:Y:S05]  /*1df0*/  BRA.U UP0, `(.L_x_35) ;  /* 0x0000000100047547 */ /* 0x000fea000b800000 */
[----:B------:R-:W-:Y:S05]  /*1e00*/  BPT.TRAP 0x1 ;  /* 0x000000040000795c */ /* 0x000fea0000300000 */
.L_x_35:
[----:B------:R-:W-:Y:S04]  /*1e10*/  BSSY.RECONVERGENT B0, `(.L_x_36) ;  /* 0x0000003000007945 */ /* 0x000fe80003800200 */
[----:B------:R-:W-:Y:S05]  /*1e20*/  @P2 BRA `(.L_x_37) ;  /* 0x0000000000042947 */ /* 0x000fea0003800000 */
[----:B------:R-:W-:Y:S05]  /*1e30*/  BPT.TRAP 0x1 ;  /* 0x000000040000795c */ /* 0x000fea0000300000 */
.L_x_37:
[----:B------:R-:W-:Y:S05]  /*1e40*/  BSYNC.RECONVERGENT B0 ;  /* 0x0000000000007941 */ /* 0x000fea0003800200 */
.L_x_36:
[----:B------:R-:W-:Y:S02]  /*1e50*/  UIADD3 UR5, UPT, UPT, UR4, 0x1, URZ ;  /* 0x0000000104057890 */ /* 0x000fe4000fffe0ff */
[----:B------:R-:W-:Y:S02]  /*1e60*/  UIADD3 UR14, UP1, UPT, UR26, 0x80, URZ ;  /* 0x000000801a0e7890 */ /* 0x000fe4000ff3e0ff */
[----:B------:R-:W-:Y:S02]  /*1e70*/  UISETP.NE.AND UP0, UPT, UR5, 0x4, UPT ;  /* 0x000000040500788c */ /* 0x000fe4000bf05270 */
[----:B------:R-:W-:Y:S02]  /*1e80*/  USHF.L.U32 UR18, UR13, 0x6, URZ ;  /* 0x000000060d127899 */ /* 0x000fe400080006ff */
[----:B------:R-:W-:Y:S02]  /*1e90*/  USEL UR8, URZ, 0x1, UP0 ;  /* 0x00000001ff087887 */ /* 0x000fe40008000000 */
[----:B------:R-:W-:-:S02]  /*1ea0*/  USEL UR5, UR5, URZ, UP0 ;  /* 0x000000ff05057287 */ /* 0x000fc40008000000 */
[----:B------:R-:W-:Y:S02]  /*1eb0*/  UIADD3 UR22, UP0, UPT, UR26, 0x180, URZ ;  /* 0x000001801a167890 */ /* 0x000fe4000ff1e0ff */
[----:B------:R-:W-:Y:S01]  /*1ec0*/  LOP3.LUT R12, R12, UR8, RZ, 0x3c, !PT ;  /* 0x000000080c0c7c12 */ /* 0x000fe2000f8e3cff */
[----:B------:R-:W-:Y:S02]  /*1ed0*/  ULEA UR6, UR5, UR7, 0x3 ;  /* 0x0000000705067291 */ /* 0x000fe4000f8e18ff */
[----:B------:R-:W-:Y:S01]  /*1ee0*/  ULEA UR8, UR4, UR7, 0xf ;  /* 0x0000000704087291 */ /* 0x000fe2000f8e78ff */
[----:B-1----:R-:W-:Y:S01]  /*1ef0*/  SHF.L.U32 R0, R12, 0x1f, RZ ;  /* 0x0000001f0c007819 */ /* 0x002fe200000006ff */
[----:B------:R-:W-:Y:S02]  /*1f00*/  ULEA UR16, UR4, UR29, 0xd ;  /* 0x0000001d04107291 */ /* 0x000fe4000f8e68ff */
[----:B------:R-:W-:Y:S02]  /*1f10*/  UIADD3.X UR15, UPT, UPT, URZ, UR27, URZ, UP1, !UPT ;  /* 0x0000001bff0f7290 */ /* 0x000fe40008ffe4ff */
[----:B------:R-:W-:Y:S01]  /*1f20*/  UIADD3 UR8, UPT, UPT, UR8, 0x10800, URZ ;  /* 0x0001080008087890 */ /* 0x000fe2000fffe0ff */
[----:B------:R3:W4:Y:S01]  /*1f30*/  SYNCS.PHASECHK.TRANS64.TRYWAIT P0, [UR6+0x20], R0 ;  /* 0x00002000ff0075a7 */ /* 0x0007220008001106 */
[----:B------:R-:W-:Y:S01]  /*1f40*/  UIADD3.X UR23, UPT, UPT, URZ, UR27, URZ, UP0, !UPT ;  /* 0x0000001bff177290 */ /* 0x000fe200087fe4ff */
[----:B------:R-:W-:Y:S01]  /*1f50*/  UMOV UR6, 0x30000 ;  /* 0x0003000000067882 */ /* 0x000fe20000000000 */
[----:B------:R-:W-:Y:S01]  /*1f60*/  UMOV UR30, 0x0 ;  /* 0x00000000001e7882 */ /* 0x000fe20000000000 */
[----:B------:R-:W-:Y:S01]  /*1f70*/  UMOV UR31, 0x10000000 ;  /* 0x10000000001f7882 */ /* 0x000fe20000000000 */
[----:B------:R-:W-:Y:S01]  /*1f80*/  UMOV UR19, UR35 ;  /* 0x0000002300137c82 */ /* 0x000fe20008000000 */
[----:B------:R-:W-:Y:S01]  /*1f90*/  UMOV UR20, UR36 ;  /* 0x0000002400147c82 */ /* 0x000fe20008000000 */
[----:B------:R-:W-:Y:S01]  /*1fa0*/  UMOV UR12, UR36 ;  /* 0x00000024000c7c82 */ /* 0x000fe20008000000 */
[----:B------:R-:W-:Y:S01]  /*1fb0*/  UMOV UR9, UR17 ;  /* 0x0000001100097c82 */ /* 0x000fe20008000000 */
[----:B------:R-:W-:Y:S01]  /*1fc0*/  UMOV UR10, UR18 ;  /* 0x00000012000a7c82 */ /* 0x000fe20008000000 */
[----:B------:R3:W-:Y:S01]  /*1fd0*/  UTMALDG.3D.MULTICAST [UR16], [UR14], UR6, desc[UR30] ;  /* 0x00001e100e0073b4 */ /* 0x0007e20008011806 */
[----:B------:R-:W-:Y:S01]  /*1fe0*/  UIADD3 UR13, UPT, UPT, UR13, 0x1, URZ ;  /* 0x000000010d0d7890 */ /* 0x000fe2000fffe0ff */
[----:B------:R-:W-:-:S03]  /*1ff0*/  UMOV UR4, UR5 ;  /* 0x0000000500047c82 */ /* 0x000fc60008000000 */
[----:B------:R-:W-:Y:S01]  /*2000*/  UISETP.NE.AND UP0, UPT, UR13, UR25, UPT ;  /* 0x000000190d00728c */ /* 0x000fe2000bf05270 */
[----:B------:R3:W-:Y:S08]  /*2010*/  UTMALDG.3D [UR8], [UR22], desc[UR30] ;  /* 0x00001e08160075b4 */ /* 0x0007f00008011000 */
[----:B---3--:R-:W-:Y:S05]  /*2020*/  BRA.U UP0, `(.L_x_38) ;  /* 0xfffffffd004c7547 */ /* 0x008fea000b83ffff */
.L_x_32:
[C---:B------:R-:W-:Y:S01]  /*2030*/  LEA R3, R11.reuse, UR7, 0x3 ;  /* 0x000000070b037c11 */ /* 0x040fe2000f8e18ff */
[----:B------:R-:W-:Y:S01]  /*2040*/  NOP ;  /* 0x0000000000007918 */ /* 0x000fe20000000000 */
[----:B-1----:R-:W-:Y:S02]  /*2050*/  SHF.L.U32 R0, R10, 0x1f, RZ ;  /* 0x0000001f0a007819 */ /* 0x002fe400000006ff */
[----:B------:R-:W-:Y:S02]  /*2060*/  LEA R5, R11, UR7, 0x4 ;  /* 0x000000070b057c11 */ /* 0x000fe4000f8e20ff */
[----:B--2-4-:R-:W1:Y:S02]  /*2070*/  SYNCS.PHASECHK.TRANS64.TRYWAIT P0, [R3+URZ+0x90], R0 ;  /* 0x00009000030075a7 */ /* 0x014e6400080011ff */
[----:B-1----:R-:W-:Y:S05]  /*2080*/  @!P0 BRA `(.L_x_39) ;  /* 0x0000007400a48947 */ /* 0x002fea0003800000 */
.L_x_141:
[----:B------:R-:W2:Y:S01]  /*2090*/  LDS.128 R4, [R5+0x120] ;  /* 0x0001200005047984 */ /* 0x000ea20000000c00 */
[----:B------:R-:W-:Y:S01]  /*20a0*/  UISETP.GE.AND UP0, UPT, UR42, 0x1, UPT ;  /* 0x000000012a00788c */ /* 0x000fe2000bf06270 */
[----:B------:R-:W-:Y:S01]  /*20b0*/  @!PT LDS RZ, [RZ] ;  /* 0x00000000fffff984 */ /* 0x000fe20000000800 */
[----:B------:R-:W-:Y:S01]  /*20c0*/  @!PT LDS RZ, [RZ] ;  /* 0x00000000fffff984 */ /* 0x000fe20000000800 */
[----:B------:R-:W-:Y:S01]  /*20d0*/  @!PT LDS RZ, [RZ] ;  /* 0x00000000fffff984 */ /* 0x000fe20000000800 */
[----:B------:R-:W-:Y:S01]  /*20e0*/  @!PT LDS RZ, [RZ] ;  /* 0x00000000fffff984 */ /* 0x000fe20000000800 */
[----:B------:R3:W-:Y:S06]  /*20f0*/  MEMBAR.ALL.CTA ;  /* 0x0000000000007992 */ /* 0x0007ec0000008000 */
[----:B---3--:R-:W3:Y:S01]  /*2100*/  FENCE.VIEW.ASYNC.S ;  /* 0x00000000000073c6 */ /* 0x008ee20000000000 */
[----:B--2---:R-:W-:-:S13]  /*2110*/  LOP3.LUT P0, RZ, R6, 0x1, RZ, 0xc0, !PT ;  /* 0x0000000106ff7812 */ /* 0x004fda000780c0ff */
[----:B---3--:R-:W-:Y:S01]  /*2120*/  VOTEU.ANY UP1, P0 ;  /* 0x0000000000ff7886 */ /* 0x008fe20000020100 */
[----:B------:R-:W-:-:S13]  /*2130*/  PLOP3.LUT P0, PT, PT, PT, UP1, 0x80, 0x8 ;  /* 0x000000000008781c */ /* 0x000fda0003f0f018 */
[----:B-1----:R-:W-:Y:S02]  /*2140*/  @P0 LOP3.LUT R0, R5, 0xffff, RZ, 0xc0, !PT ;  /* 0x0000ffff05000812 */ /* 0x002fe400078ec0ff */
[----:B------:R-:W-:Y:S02]  /*2150*/  @P0 MOV R2, R4 ;  /* 0x0000000400020202 */ /* 0x000fe40000000f00 */
[----:B------:R-:W-:Y:S01]  /*2160*/  @P0 R2UR UR6, R0 ;  /* 0x00000000000602ca */ /* 0x000fe200000e0000 */
[----:B------:R-:W-:Y:S01]  /*2170*/  VIADD R0, R3, 0xa0 ;  /* 0x000000a003007836 */ /* 0x000fe20000000000 */
[----:B------:R-:W-:Y:S02]  /*2180*/  @P0 SHF.R.U32.HI R4, RZ, 0x10, R5 ;  /* 0x00000010ff040819 */ /* 0x000fe40000011605 */
[----:B------:R-:W-:Y:S02]  /*2190*/  @P0 R2UR UR8, R2 ;  /* 0x00000000020802ca */ /* 0x000fe400000e0000 */
[----:B------:R-:W-:-:S02]  /*21a0*/  PRMT R0, RZ, 0x654, R0 ;  /* 0x00000654ff007816 */ /* 0x000fc40000000000 */
[----:B------:R-:W-:Y:S02]  /*21b0*/  @P0 R2UR UR4, R4 ;  /* 0x00000000040402ca */ /* 0x000fe400000e0000 */
[----:B------:R1:W-:Y:S03]  /*21c0*/  SYNCS.ARRIVE.TRANS64.RED.A1T0 RZ, [R0+URZ], RZ ;  /* 0x000000ff00ff79a7 */ /* 0x0003e600081004ff */
[----:B------:R-:W-:-:S04]  /*21d0*/  @UP1 UMOV UR37, UR6 ;  /* 0x0000000600251c82 */ /* 0x000fc80008000000 */
[----:B------:R-:W-:-:S04]  /*21e0*/  @UP1 UMOV UR38, UR8 ;  /* 0x0000000800261c82 */ /* 0x000fc80008000000 */
[----:B------:R-:W-:Y:S01]  /*21f0*/  @UP1 UMOV UR36, UR4 ;  /* 0x0000000400241c82 */ /* 0x000fe20008000000 */
[----:B------:R-:W-:Y:S05]  /*2200*/  BRA.U !UP0, `(.L_x_40) ;  /* 0x0000000108d47547 */ /* 0x000fea000b800000 */
[----:B------:R-:W2:Y:S01]  /*2210*/  LDCU.128 UR12, c[0x0][0xb10] ;  /* 0x00016200ff0c77ac */ /* 0x000ea20008000c00 */
[----:B------:R-:W3:Y:S01]  /*2220*/  LDCU UR25, c[0x0][0xb20] ;  /* 0x00016400ff1977ac */ /* 0x000ee20008000800 */
[----:B------:R-:W4:Y:S01]  /*2230*/  LDCU UR20, c[0x0][0xb0c] ;  /* 0x00016180ff1477ac */ /* 0x000f220008000800 */
[----:B------:R-:W1:Y:S01]  /*2240*/  LDCU.64 UR10, c[0x0][0xb28] ;  /* 0x00016500ff0a77ac */ /* 0x000e620008000a00 */
[----:B------:R-:W-:Y:S02]  /*2250*/  UISETP.NE.AND UP3, UPT, UR42, 0x1, UPT ;  /* 0x000000012a00788c */ /* 0x000fe4000bf65270 */
[----:B--2---:R-:W-:Y:S02]  /*2260*/  UIMAD.WIDE.U32 UR16, UR39, UR15, URZ ;  /* 0x0000000f271072a5 */ /* 0x004fe4000f8e00ff */
[----:B------:R-:W-:Y:S02]  /*2270*/  UIMAD.WIDE.U32 UR8, UR40, UR12, URZ ;  /* 0x0000000c280872a5 */ /* 0x000fe4000f8e00ff */
[----:B------:R-:W-:-:S02]  /*2280*/  UISETP.NE.AND UP0, UPT, UR14, 0x1, UPT ;  /* 0x000000010e00788c */ /* 0x000fc4000bf05270 */
[----:B------:R-:W-:Y:S01]  /*2290*/  UIMAD.WIDE.U32 UR22, UR37, UR15, URZ ;  /* 0x0000000f251672a5 */ /* 0x000fe2000f8e00ff */
[----:B------:R-:W-:Y:S02]  /*22a0*/  UMOV UR16, UR17 ;  /* 0x0000001100107c82 */ /* 0x000fe40008000000 */
[----:B------:R-:W-:Y:S01]  /*22b0*/  UMOV UR8, UR9 ;  /* 0x0000000900087c82 */ /* 0x000fe20008000000 */
[----:B---3--:R-:W-:Y:S02]  /*22c0*/  USHF.R.U32.HI UR16, URZ, UR25, UR16 ;  /* 0x00000019ff107299 */ /* 0x008fe40008011610 */
[----:B----4-:R-:W-:Y:S02]  /*22d0*/  UISETP.NE.AND UP2, UPT, UR20, 0x1, UPT ;  /* 0x000000011400788c */ /* 0x010fe4000bf45270 */
[----:B------:R-:W-:Y:S02]  /*22e0*/  USHF.R.U32.HI UR8, URZ, UR13, UR8 ;  /* 0x0000000dff087299 */ /* 0x000fe40008011608 */
[----:B------:R-:W-:-:S02]  /*22f0*/  USEL UR6, UR39, UR16, !UP0 ;  /* 0x0000001027067287 */ /* 0x000fc4000c000000 */
[----:B------:R-:W-:Y:S02]  /*2300*/  USEL UR8, UR40, UR8, !UP2 ;  /* 0x0000000828087287 */ /* 0x000fe4000d000000 */
[----:B-1----:R-:W-:Y:S01]  /*2310*/  UIMAD.WIDE.U32 UR16, UR6, UR10, URZ ;  /* 0x0000000a061072a5 */ /* 0x002fe2000f8e00ff */
[----:B------:R-:W-:Y:S01]  /*2320*/  UMOV UR4, UR23 ;  /* 0x0000001700047c82 */ /* 0x000fe20008000000 */
[----:B------:R-:W-:Y:S02]  /*2330*/  UIMAD.WIDE.U32 UR18, UR38, UR12, URZ ;  /* 0x0000000c261272a5 */ /* 0x000fe4000f8e00ff */
[----:B------:R-:W-:-:S03]  /*2340*/  UIMAD.WIDE.U32 UR22, UR8, UR10, URZ ;  /* 0x0000000a081672a5 */ /* 0x000fc6000f8e00ff */
[----:B------:R-:W-:Y:S01]  /*2350*/  UMOV UR16, UR17 ;  /* 0x0000001100107c82 */ /* 0x000fe20008000000 */
[----:B------:R-:W-:Y:S02]  /*2360*/  USHF.R.U32.HI UR4, URZ, UR25, UR4 ;  /* 0x00000019ff047299 */ /* 0x000fe40008011604 */
[----:B------:R-:W-:Y:S01]  /*2370*/  @UP3 USHF.R.U32.HI UR6, URZ, UR11, UR16 ;  /* 0x0000000bff063299 */ /* 0x000fe20008011610 */
[----:B------:R-:W-:Y:S01]  /*2380*/  UMOV UR18, UR19 ;  /* 0x0000001300127c82 */ /* 0x000fe20008000000 */
[----:B------:R-:W-:Y:S01]  /*2390*/  UMOV UR22, UR23 ;  /* 0x0000001700167c82 */ /* 0x000fe20008000000 */
[----:B------:R-:W-:Y:S02]  /*23a0*/  USHF.R.U32.HI UR13, URZ, UR13, UR18 ;  /* 0x0000000dff0d7299 */ /* 0x000fe40008011612 */
[----:B------:R-:W-:Y:S02]  /*23b0*/  USEL UR4, UR37, UR4, !UP0 ;  /* 0x0000000425047287 */ /* 0x000fe4000c000000 */
[----:B------:R-:W-:-:S02]  /*23c0*/  @UP3 USHF.R.U32.HI UR8, URZ, UR11, UR22 ;  /* 0x0000000bff083299 */ /* 0x000fc40008011616 */
[----:B------:R-:W-:Y:S02]  /*23d0*/  UIMAD UR9, UR42, UR6, URZ ;  /* 0x000000062a0972a4 */ /* 0x000fe4000f8e02ff */
[----:B------:R-:W-:Y:S02]  /*23e0*/  USEL UR6, UR38, UR13, !UP2 ;  /* 0x0000000d26067287 */ /* 0x000fe4000d000000 */
[----:B------:R-:W-:Y:S02]  /*23f0*/  UIMAD UR12, UR42, UR8, URZ ;  /* 0x000000082a0c72a4 */ /* 0x000fe4000f8e02ff */
[----:B------:R-:W-:Y:S02]  /*2400*/  UISETP.GE.AND UP0, UPT, UR4, UR9, UPT ;  /* 0x000000090400728c */ /* 0x000fe4000bf06270 */
[----:B------:R-:W-:Y:S02]  /*2410*/  UIMAD.WIDE.U32 UR16, UR4, UR10, URZ ;  /* 0x0000000a041072a5 */ /* 0x000fe4000f8e00ff */
[----:B------:R-:W-:-:S02]  /*2420*/  UISETP.GE.OR UP0, UPT, UR6, UR12, UP0 ;  /* 0x0000000c0600728c */ /* 0x000fc40008706670 */
        /* <DEDUP_REMOVED lines=19> */
.L_x_40:
[----:B------:R-:W2:Y:S02]  /*2560*/  LDCU UR4, c[0x0][0xb30] ;  /* 0x00016600ff0477ac */ /* 0x000ea40008000800 */
[----:B--2---:R-:W-:-:S09]  /*2570*/  UISETP.NE.AND UP0, UPT, UR4, 0x1, UPT ;  /* 0x000000010400788c */ /* 0x004fd2000bf05270 */
[----:B------:R-:W-:Y:S05]  /*2580*/  BRA.U UP0, `(.L_x_41) ;  /* 0x0000000100447547 */ /* 0x000fea000b800000 */
[----:B------:R-:W2:Y:S01]  /*2590*/  LDCU.128 UR12, c[0x0][0xb10] ;  /* 0x00016200ff0c77ac */ /* 0x000ea20008000c00 */
[----:B------:R-:W3:Y:S01]  /*25a0*/  LDCU UR16, c[0x0][0xb0c] ;  /* 0x00016180ff1077ac */ /* 0x000ee20008000800 */
[----:B------:R-:W4:Y:S01]  /*25b0*/  LDCU UR17, c[0x0][0xb20] ;  /* 0x00016400ff1177ac */ /* 0x000f220008000800 */
[----:B--2---:R-:W-:Y:S02]  /*25c0*/  UIMAD.WIDE.U32 UR10, UR38, UR12, URZ ;  /* 0x0000000c260a72a5 */ /* 0x004fe4000f8e00ff */
[----:B------:R-:W-:Y:S02]  /*25d0*/  UIMAD.WIDE.U32 UR8, UR37, UR15, URZ ;  /* 0x0000000f250872a5 */ /* 0x000fe4000f8e00ff */
[----:B---3--:R-:W-:Y:S02]  /*25e0*/  UISETP.NE.AND UP2, UPT, UR16, 0x1, UPT ;  /* 0x000000011000788c */ /* 0x008fe4000bf45270 */
[----:B------:R-:W-:Y:S01]  /*25f0*/  UISETP.NE.AND UP0, UPT, UR14, 0x1, UPT ;  /* 0x000000010e00788c */ /* 0x000fe2000bf05270 */
[----:B------:R-:W-:-:S02]  /*2600*/  UMOV UR6, UR11 ;  /* 0x0000000b00067c82 */ /* 0x000fc40008000000 */
[----:B------:R-:W-:Y:S01]  /*2610*/  UMOV UR4, UR9 ;  /* 0x0000000900047c82 */ /* 0x000fe20008000000 */
[----:B------:R-:W-:Y:S02]  /*2620*/  USHF.R.U32.HI UR6, URZ, UR13, UR6 ;  /* 0x0000000dff067299 */ /* 0x000fe40008011606 */
[----:B----4-:R-:W-:Y:S02]  /*2630*/  USHF.R.U32.HI UR4, URZ, UR17, UR4 ;  /* 0x00000011ff047299 */ /* 0x010fe40008011604 */
[----:B------:R-:W-:Y:S02]  /*2640*/  USEL UR6, UR38, UR6, !UP2 ;  /* 0x0000000626067287 */ /* 0x000fe4000d000000 */
[----:B------:R-:W-:-:S04]  /*2650*/  USEL UR4, UR37, UR4, !UP0 ;  /* 0x0000000425047287 */ /* 0x000fc8000c000000 */
[----:B------:R-:W-:Y:S02]  /*2660*/  UIADD3 UR8, UPT, UPT, UR6, -UR4, URZ ;  /* 0x8000000406087290 */ /* 0x000fe4000fffe0ff */
[----:B------:R-:W-:Y:S02]  /*2670*/  UIADD3 UR4, UPT, UPT, -UR6, UR4, URZ ;  /* 0x0000000406047290 */ /* 0x000fe4000fffe1ff */
[----:B------:R-:W-:Y:S02]  /*2680*/  UIMAD UR37, UR8, UR14, UR37 ;  /* 0x0000000e082572a4 */ /* 0x000fe4000f8e0225 */
[----:B------:R-:W-:-:S12]  /*2690*/  UIMAD UR38, UR4, UR16, UR38 ;  /* 0x00000010042672a4 */ /* 0x000fd8000f8e0226 */
.L_x_41:
[----:B------:R-:W-:Y:S01]  /*26a0*/  VIADD R11, R11, 0x1 ;  /* 0x000000010b0b7836 */ /* 0x000fe20000000000 */
[----:B------:R-:W-:Y:S02]  /*26b0*/  R2UR UR6, R84 ;  /* 0x00000000540672ca */ /* 0x000fe400000e0000 */
[----:B------:R-:W-:Y:S02]  /*26c0*/  R2UR UR4, R83 ;  /* 0x00000000530472ca */ /* 0x000fe400000e0000 */
[C---:B------:R-:W-:Y:S02]  /*26d0*/  ISETP.NE.AND P0, PT, R11.reuse, 0x2, PT ;  /* 0x000000020b00780c */ /* 0x040fe40003f05270 */
[----:B------:R-:W-:Y:S02]  /*26e0*/  PLOP3.LUT P1, PT, PT, PT, PT, 0x80, 0x8 ;  /* 0x000000000008781c */ /* 0x000fe40003f2f070 */
[----:B------:R-:W-:Y:S02]  /*26f0*/  SEL R3, RZ, 0x1, P0 ;  /* 0x00000001ff037807 */ /* 0x000fe40000000000 */
[----:B------:R-:W-:-:S02]  /*2700*/  SEL R11, R11, RZ, P0 ;  /* 0x000000ff0b0b7207 */ /* 0x000fc40000000000 */
[----:B------:R-:W-:Y:S01]  /*2710*/  LOP3.LUT R10, R10, R3, RZ, 0x3c, !PT ;  /* 0x000000030a0a7212 */ /* 0x000fe200078e3cff */
[----:B------:R-:W-:Y:S02]  /*2720*/  UIADD3 UR16, UPT, UPT, UR38, UR6, URZ ;  /* 0x0000000626107290 */ /* 0x000fe4000fffe0ff */
[----:B------:R-:W-:Y:S01]  /*2730*/  UIADD3 UR20, UPT, UPT, UR37, UR4, URZ ;  /* 0x0000000425147290 */ /* 0x000fe2000fffe0ff */
[----:B------:R-:W-:Y:S11]  /*2740*/  BRA.U UP1, `(.L_x_42) ;  /* 0xfffffff101507547 */ /* 0x000ff6000b83ffff */
[----:B------:R-:W-:Y:S01]  /*2750*/  UIADD3 UR7, UPT, UPT, UR7, 0x20, URZ ;  /* 0x0000002007077890 */ /* 0x000fe2000fffe0ff */
[----:B------:R-:W-:-:S03]  /*2760*/  SHF.L.U32 R3, R12, 0x1f, RZ ;  /* 0x0000001f0c037819 */ /* 0x000fc600000006ff */
[----:B------:R-:W-:-:S09]  /*2770*/  ULEA UR4, UR5, UR7, 0x3 ;  /* 0x0000000705047291 */ /* 0x000fd2000f8e18ff */
[----:B------:R-:W2:Y:S02]  /*2780*/  SYNCS.PHASECHK.TRANS64.TRYWAIT P0, [UR4], R3 ;  /* 0x00000003ff0075a7 */ /* 0x000ea40008001104 */
[----:B--2---:R-:W-:Y:S05]  /*2790*/  @!P0 BRA `(.L_x_43) ;  /* 0x0000006c00f48947 */ /* 0x004fea0003800000 */
.L_x_143:
[----:B------:R-:W-:-:S04]  /*27a0*/  UIADD3 UR4, UPT, UPT, UR5, 0x1, URZ ;  /* 0x0000000105047890 */ /* 0x000fc8000fffe0ff */
[----:B------:R-:W-:-:S04]  /*27b0*/  UISETP.NE.AND UP0, UPT, UR4, 0x4, UPT ;  /* 0x000000040400788c */ /* 0x000fc8000bf05270 */
[----:B------:R-:W-:Y:S02]  /*27c0*/  USEL UR6, URZ, 0x1, UP0 ;  /* 0x00000001ff067887 */ /* 0x000fe40008000000 */
[----:B------:R-:W-:-:S04]  /*27d0*/  USEL UR4, UR4, URZ, UP0 ;  /* 0x000000ff04047287 */ /* 0x000fc80008000000 */
[----:B------:R-:W-:Y:S01]  /*27e0*/  ULEA UR5, UR4, UR7, 0x3 ;  /* 0x0000000704057291 */ /* 0x000fe2000f8e18ff */
[----:B------:R-:W-:-:S04]  /*27f0*/  LOP3.LUT R2, R12, UR6, RZ, 0x3c, !PT ;  /* 0x000000060c027c12 */ /* 0x000fc8000f8e3cff */
[----:B-1----:R-:W-:-:S04]  /*2800*/  SHF.L.U32 R3, R2, 0x1f, RZ ;  /* 0x0000001f02037819 */ /* 0x002fc800000006ff */
[----:B------:R-:W1:Y:S02]  /*2810*/  SYNCS.PHASECHK.TRANS64.TRYWAIT P0, [UR5], R3 ;  /* 0x00000003ff0075a7 */ /* 0x000e640008001105 */
[----:B-1----:R-:W-:Y:S05]  /*2820*/  @!P0 BRA `(.L_x_44) ;  /* 0x0000006c00e88947 */ /* 0x002fea0003800000 */
.L_x_145:
        /* <DEDUP_REMOVED lines=9> */
.L_x_147:
[----:B------:R-:W-:-:S04]  /*28c0*/  UIADD3 UR4, UPT, UPT, UR4, 0x1, URZ ;  /* 0x0000000104047890 */ /* 0x000fc8000fffe0ff */
[----:B------:R-:W-:-:S04]  /*28d0*/  UISETP.NE.AND UP0, UPT, UR4, 0x4, UPT ;  /* 0x000000040400788c */ /* 0x000fc8000bf05270 */
[----:B------:R-:W-:Y:S02]  /*28e0*/  USEL UR5, URZ, 0x1, UP0 ;  /* 0x00000001ff057887 */ /* 0x000fe40008000000 */
[----:B------:R-:W-:-:S04]  /*28f0*/  USEL UR4, UR4, URZ, UP0 ;  /* 0x000000ff04047287 */ /* 0x000fc80008000000 */
[----:B------:R-:W-:Y:S01]  /*2900*/  ULEA UR4, UR4, UR7, 0x3 ;  /* 0x0000000704047291 */ /* 0x000fe2000f8e18ff */
[----:B-1----:R-:W-:-:S04]  /*2910*/  LOP3.LUT R3, R2, UR5, RZ, 0x3c, !PT ;  /* 0x0000000502037c12 */ /* 0x002fc8000f8e3cff */
[----:B------:R-:W-:Y:S01]  /*2920*/  SHF.L.U32 R3, R3, 0x1f, RZ ;  /* 0x0000001f03037819 */ /* 0x000fe200000006ff */
[----:B------:R-:W-:-:S07]  /*2930*/  IMAD.U32 R0, RZ, RZ, UR4 ;  /* 0x00000004ff007e24 */ /* 0x000fce000f8e00ff */
.L_x_46:
[----:B-1----:R1:W2:Y:S02]  /*2940*/  SYNCS.PHASECHK.TRANS64.TRYWAIT P0, [R0+URZ], R3 ;  /* 0x00000003000075a7 */ /* 0x0022a400080011ff */
[----:B--2---:R-:W-:Y:S05]  /*2950*/  @!P0 NANOSLEEP.SYNCS 0x989680 ;  /* 0x009896800000895d */ /* 0x004fea0003900000 */
[----:B------:R-:W2:Y:S02]  /*2960*/  @!P0 SYNCS.PHASECHK.TRANS64 P0, [R0+URZ], R3 ;  /* 0x00000003000085a7 */ /* 0x000ea400080010ff */
[----:B--2---:R-:W-:Y:S05]  /*2970*/  @P0 EXIT ;  /* 0x000000000000094d */ /* 0x004fea0003800000 */
[----:B------:R-:W-:Y:S05]  /*2980*/  BRA `(.L_x_46) ;  /* 0xfffffffc00ec7947 */ /* 0x000fea000383ffff */
.L_x_22:
[----:B------:R-:W1:Y:S02]  /*2990*/  S2UR UR4, SR_CgaCtaId ;  /* 0x00000000000479c3 */ /* 0x000e640000008800 */
[----:B-1----:R-:W-:-:S04]  /*29a0*/  UISETP.NE.AND UP0, UPT, UR4, URZ, UPT ;  /* 0x000000ff0400728c */ /* 0x002fc8000bf05270 */
[----:B------:R-:W-:-:S09]  /*29b0*/  UISETP.NE.OR UP0, UPT, UR17, 0x1, UP0 ;  /* 0x000000011100788c */ /* 0x000fd20008705670 */
[----:B------:R-:W-:Y:S05]  /*29c0*/  BRA.U UP0, `(.L_x_47) ;  /* 0x00000005004c7547 */ /* 0x000fea000b800000 */
[----:B------:R-:W1:Y:S01]  /*29d0*/  S2UR UR5, SR_CgaCtaId ;  /* 0x00000000000579c3 */ /* 0x000e620000008800 */
[----:B------:R-:W-:Y:S01]  /*29e0*/  UMOV UR4, 0x400 ;  /* 0x0000040000047882 */ /* 0x000fe20000000000 */
[----:B------:R-:W-:Y:S01]  /*29f0*/  ISETP.GE.U32.AND P2, PT, R0, 0x2, PT ;  /* 0x000000020000780c */ /* 0x000fe20003f46070 */
[----:B------:R-:W-:Y:S01]  /*2a00*/  IMAD.MOV.U32 R12, RZ, RZ, 0x1 ;  /* 0x00000001ff0c7424 */ /* 0x000fe200078e00ff */
[----:B------:R-:W-:Y:S02]  /*2a10*/  CS2R R10, SRZ ;  /* 0x00000000000a7805 */ /* 0x000fe4000001ff00 */
[----:B------:R-:W-:Y:S01]  /*2a20*/  CS2R R8, SRZ ;  /* 0x0000000000087805 */ /* 0x000fe2000001ff00 */
[----:B-1----:R-:W-:-:S03]  /*2a30*/  ULEA UR6, UR5, UR4, 0x18 ;  /* 0x0000000405067291 */ /* 0x002fc6000f8ec0ff */
[----:B------:R-:W-:-:S09]  /*2a40*/  UMOV UR5, URZ ;  /* 0x000000ff00057c82 */ /* 0x000fd20008000000 */
.L_x_51:
[----:B------:R-:W-:Y:S02]  /*2a50*/  LEA R2, R8, UR6, 0x3 ;  /* 0x0000000608027c11 */ /* 0x000fe4000f8e18ff */
[----:B------:R-:W-:-:S03]  /*2a60*/  SHF.L.U32 R5, R9, 0x1f, RZ ;  /* 0x0000001f09057819 */ /* 0x000fc600000006ff */
[----:B------:R-:W-:Y:S01]  /*2a70*/  VIADD R4, R2, 0x100 ;  /* 0x0000010002047836 */ /* 0x000fe20000000000 */
[----:B------:R-:W1:Y:S02]  /*2a80*/  SYNCS.PHASECHK.TRANS64.TRYWAIT P0, [R2+URZ+0xf0], R5 ;  /* 0x0000f005020075a7 */ /* 0x000e6400080011ff */
[----:B-1----:R-:W-:Y:S05]  /*2a90*/  @!P0 BRA `(.L_x_48) ;  /* 0x0000006c007c8947 */ /* 0x002fea0003800000 */
.L_x_148:
[----:B------:R-:W-:Y:S01]  /*2aa0*/  ULEA UR4, UR5, UR6, 0x3 ;  /* 0x0000000605047291 */ /* 0x000fe2000f8e18ff */
[----:B------:R-:W-:Y:S02]  /*2ab0*/  PRMT R4, RZ, 0x654, R4 ;  /* 0x00000654ff047816 */ /* 0x000fe40000000004 */
[----:B-1----:R-:W-:Y:S01]  /*2ac0*/  SHF.L.U32 R5, R12, 0x1f, RZ ;  /* 0x0000001f0c057819 */ /* 0x002fe200000006ff */
[----:B------:R-:W-:Y:S01]  /*2ad0*/  UIADD3 UR7, UPT, UPT, UR4, 0x90, URZ ;  /* 0x0000009004077890 */ /* 0x000fe2000fffe0ff */
[----:B------:R1:W-:Y:S05]  /*2ae0*/  SYNCS.ARRIVE.TRANS64.RED.A1T0 RZ, [R4+URZ], RZ ;  /* 0x000000ff04ff79a7 */ /* 0x0003ea00081004ff */
[----:B------:R-:W-:Y:S01]  /*2af0*/  IMAD.U32 R7, RZ, RZ, UR7 ;  /* 0x00000007ff077e24 */ /* 0x000fe2000f8e00ff */
[----:B------:R-:W2:Y:S04]  /*2b00*/  SYNCS.PHASECHK.TRANS64.TRYWAIT P0, [UR4+0xa0], R5 ;  /* 0x0000a005ff0075a7 */ /* 0x000ea80008001104 */
[----:B------:R-:W-:Y:S01]  /*2b10*/  PRMT R6, R0, 0x654, R7 ;  /* 0x0000065400067816 */ /* 0x000fe20000000007 */
[----:B-1----:R-:W-:Y:S01]  /*2b20*/  @!P2 IMAD.MOV.U32 R4, RZ, RZ, 0x10 ;  /* 0x00000010ff04a424 */ /* 0x002fe200078e00ff */
[----:B--2---:R-:W-:Y:S06]  /*2b30*/  @!P0 BRA `(.L_x_49) ;  /* 0x0000006c00688947 */ /* 0x004fec0003800000 */
.L_x_150:
[----:B------:R-:W-:Y:S01]  /*2b40*/  ULEA UR8, UR5, UR6, 0x4 ;  /* 0x0000000605087291 */ /* 0x000fe2000f8e20ff */
[----:B------:R-:W-:Y:S01]  /*2b50*/  SEL R3, R6, R3, !P2 ;  /* 0x0000000306037207 */ /* 0x000fe20005000000 */
[----:B------:R-:W-:Y:S01]  /*2b60*/  UIADD3 UR9, UPT, UPT, UR4, 0x90, URZ ;  /* 0x0000009004097890 */ /* 0x000fe2000fffe0ff */
[----:B-1----:R-:W-:Y:S01]  /*2b70*/  LEA R2, R11, UR6, 0x3 ;  /* 0x000000060b027c11 */ /* 0x002fe2000f8e18ff */
[----:B------:R-:W-:Y:S01]  /*2b80*/  UIADD3 UR8, UPT, UPT, UR8, 0x120, URZ ;  /* 0x0000012008087890 */ /* 0x000fe2000fffe0ff */
[----:B------:R-:W-:Y:S01]  /*2b90*/  SHF.L.U32 R5, R10, 0x1f, RZ ;  /* 0x0000001f0a057819 */ /* 0x000fe200000006ff */
[----:B------:R1:W-:Y:S01]  /*2ba0*/  @!P2 SYNCS.ARRIVE.TRANS64.RED RZ, [R3+URZ], R4 ;  /* 0x0000000403ffa9a7 */ /* 0x0003e200080004ff */
[----:B------:R-:W-:Y:S01]  /*2bb0*/  UIADD3 UR4, UPT, UPT, UR5, 0x1, URZ ;  /* 0x0000000105047890 */ /* 0x000fe2000fffe0ff */
[----:B------:R-:W-:-:S03]  /*2bc0*/  VIADD R8, R8, 0x1 ;  /* 0x0000000108087836 */ /* 0x000fc60000000000 */
[----:B------:R-:W-:Y:S02]  /*2bd0*/  UISETP.NE.AND UP0, UPT, UR4, 0x2, UPT ;  /* 0x000000020400788c */ /* 0x000fe4000bf05270 */
[----:B------:R-:W-:Y:S06]  /*2be0*/  UGETNEXTWORKID.BROADCAST [UR8], [UR9] ;  /* 0x00000000080073ca */ /* 0x000fec0008000100 */
[----:B------:R-:W-:Y:S01]  /*2bf0*/  USEL UR7, URZ, 0x1, UP0 ;  /* 0x00000001ff077887 */ /* 0x000fe20008000000 */
[----:B------:R-:W-:Y:S01]  /*2c00*/  ISETP.NE.AND P0, PT, R8, 0x2, PT ;  /* 0x000000020800780c */ /* 0x000fe20003f05270 */
[----:B------:R-:W-:Y:S01]  /*2c10*/  USEL UR5, UR4, URZ, UP0 ;  /* 0x000000ff04057287 */ /* 0x000fe20008000000 */
[----:B------:R-:W2:Y:S03]  /*2c20*/  SYNCS.PHASECHK.TRANS64.TRYWAIT P1, [R2+URZ+0x90], R5 ;  /* 0x00009005020075a7 */ /* 0x000ea600080211ff */
[----:B------:R-:W-:Y:S01]  /*2c30*/  LOP3.LUT R12, R12, UR7, RZ, 0x3c, !PT ;  /* 0x000000070c0c7c12 */ /* 0x000fe2000f8e3cff */
[----:B-12---:R-:W-:Y:S07]  /*2c40*/  @!P1 BRA `(.L_x_50) ;  /* 0x0000006c003c9947 */ /* 0x006fee0003800000 */
.L_x_151:
[C---:B------:R-:W-:Y:S01]  /*2c50*/  LEA R4, R11.reuse, UR6, 0x4 ;  /* 0x000000060b047c11 */ /* 0x040fe2000f8e20ff */
[----:B-1----:R-:W-:Y:S01]  /*2c60*/  VIADD R2, R2, 0xa0 ;  /* 0x000000a002027836 */ /* 0x002fe20000000000 */
[----:B------:R-:W-:Y:S01]  /*2c70*/  SEL R8, R8, RZ, P0 ;  /* 0x000000ff08087207 */ /* 0x000fe20000000000 */
[----:B------:R-:W-:-:S03]  /*2c80*/  VIADD R11, R11, 0x1 ;  /* 0x000000010b0b7836 */ /* 0x000fc60000000000 */
[----:B------:R-:W1:Y:S01]  /*2c90*/  LDS.128 R4, [R4+0x120] ;  /* 0x0001200004047984 */ /* 0x000e620000000c00 */
[----:B------:R-:W-:Y:S02]  /*2ca0*/  PRMT R2, RZ, 0x654, R2 ;  /* 0x00000654ff027816 */ /* 0x000fe40000000002 */
[C---:B------:R-:W-:Y:S01]  /*2cb0*/  ISETP.NE.AND P1, PT, R11.reuse, 0x2, PT ;  /* 0x000000020b00780c */ /* 0x040fe20003f25270 */
[----:B------:R-:W-:Y:S01]  /*2cc0*/  @!PT LDS RZ, [RZ] ;  /* 0x00000000fffff984 */ /* 0x000fe20000000800 */
[----:B------:R-:W-:Y:S01]  /*2cd0*/  @!PT LDS RZ, [RZ] ;  /* 0x00000000fffff984 */ /* 0x000fe20000000800 */
[----:B------:R-:W-:Y:S01]  /*2ce0*/  @!PT LDS RZ, [RZ] ;  /* 0x00000000fffff984 */ /* 0x000fe20000000800 */
[----:B------:R-:W-:Y:S01]  /*2cf0*/  @!PT LDS RZ, [RZ] ;  /* 0x00000000fffff984 */ /* 0x000fe20000000800 */
[----:B------:R2:W-:Y:S06]  /*2d00*/  MEMBAR.ALL.CTA ;  /* 0x0000000000007992 */ /* 0x0005ec0000008000 */
[----:B--2---:R-:W2:Y:S01]  /*2d10*/  FENCE.VIEW.ASYNC.S ;  /* 0x00000000000073c6 */ /* 0x004ea20000000000 */
[----:B------:R-:W-:Y:S01]  /*2d20*/  SEL R11, R11, RZ, P1 ;  /* 0x000000ff0b0b7207 */ /* 0x000fe20000800000 */
[----:B--2---:R2:W-:Y:S01]  /*2d30*/  SYNCS.ARRIVE.TRANS64.RED.A1T0 RZ, [R2+URZ], RZ ;  /* 0x000000ff02ff79a7 */ /* 0x0045e200081004ff */
[----:B-1----:R-:W-:-:S02]  /*2d40*/  LOP3.LUT P3, RZ, R6, 0x1, RZ, 0xc0, !PT ;  /* 0x0000000106ff7812 */ /* 0x002fc4000786c0ff */
[----:B------:R-:W-:-:S04]  /*2d50*/  SEL R5, RZ, 0x1, P1 ;  /* 0x00000001ff057807 */ /* 0x000fc80000800000 */
[----:B------:R-:W-:Y:S02]  /*2d60*/  LOP3.LUT R10, R10, R5, RZ, 0x3c, !PT ;  /* 0x000000050a0a7212 */ /* 0x000fe400078e3cff */
[----:B--2---:R-:W-:-:S04]  /*2d70*/  SEL R2, RZ, 0x1, P0 ;  /* 0x00000001ff027807 */ /* 0x004fc80000000000 */
[----:B------:R-:W-:Y:S01]  /*2d80*/  LOP3.LUT R9, R9, R2, RZ, 0x3c, !PT ;  /* 0x0000000209097212 */ /* 0x000fe200078e3cff */
[----:B------:R-:W-:Y:S06]  /*2d90*/  @P3 BRA `(.L_x_51) ;  /* 0xfffffffc002c3947 */ /* 0x000fec000383ffff */
[----:B------:R-:W-:Y:S01]  /*2da0*/  ULEA UR4, UR5, UR6, 0x3 ;  /* 0x0000000605047291 */ /* 0x000fe2000f8e18ff */
[----:B------:R-:W-:-:S08]  /*2db0*/  SHF.L.U32 R3, R12, 0x1f, RZ ;  /* 0x0000001f0c037819 */ /* 0x000fd000000006ff */
[----:B------:R-:W1:Y:S02]  /*2dc0*/  SYNCS.PHASECHK.TRANS64 P0, [UR4+0xa0], R3 ;  /* 0x0000a003ff0075a7 */ /* 0x000e640008001004 */
[----:B-1----:R-:W-:Y:S05]  /*2dd0*/  @P0 BRA `(.L_x_52) ;  /* 0x0000000000080947 */ /* 0x002fea0003800000 */
[----:B------:R-:W1:Y:S02]  /*2de0*/  SYNCS.PHASECHK.TRANS64.TRYWAIT P0, [UR4+0xa0], R3 ;  /* 0x0000a003ff0075a7 */ /* 0x000e640008001104 */
[----:B-1----:R-:W-:Y:S05]  /*2df0*/  @!P0 BRA `(.L_x_53) ;  /* 0x0000006800e48947 */ /* 0x002fea0003800000 */
.L_x_52:
[----:B------:R-:W-:-:S04]  /*2e00*/  UIADD3 UR7, UPT, UPT, UR5, 0x1, URZ ;  /* 0x0000000105077890 */ /* 0x000fc8000fffe0ff */
[----:B------:R-:W-:-:S04]  /*2e10*/  UISETP.NE.AND UP0, UPT, UR7, 0x2, UPT ;  /* 0x000000020700788c */ /* 0x000fc8000bf05270 */
[----:B------:R-:W-:Y:S02]  /*2e20*/  USEL UR8, URZ, 0x1, UP0 ;  /* 0x00000001ff087887 */ /* 0x000fe40008000000 */
[----:B------:R-:W-:-:S04]  /*2e30*/  USEL UR7, UR7, URZ, UP0 ;  /* 0x000000ff07077287 */ /* 0x000fc80008000000 */
[----:B------:R-:W-:Y:S01]  /*2e40*/  ULEA UR7, UR7, UR6, 0x3 ;  /* 0x0000000607077291 */ /* 0x000fe2000f8e18ff */
[----:B-1----:R-:W-:-:S04]  /*2e50*/  LOP3.LUT R3, R12, UR8, RZ, 0x3c, !PT ;  /* 0x000000080c037c12 */ /* 0x002fc8000f8e3cff */
[----:B------:R-:W-:-:S04]  /*2e60*/  SHF.L.U32 R0, R3, 0x1f, RZ ;  /* 0x0000001f03007819 */ /* 0x000fc800000006ff */
[----:B------:R-:W1:Y:S02]  /*2e70*/  SYNCS.PHASECHK.TRANS64 P0, [UR7+0xa0], R0 ;  /* 0x0000a000ff0075a7 */ /* 0x000e640008001007 */
[----:B-1----:R-:W-:Y:S05]  /*2e80*/  @P0 EXIT ;  /* 0x000000000000094d */ /* 0x002fea0003800000 */
[----:B------:R-:W-:Y:S02]  /*2e90*/  SHF.L.U32 R3, R3, 0x1f, RZ ;  /* 0x0000001f03037819 */ /* 0x000fe400000006ff */
[----:B------:R-:W-:-:S07]  /*2ea0*/  MOV R0, UR7 ;  /* 0x0000000700007c02 */ /* 0x000fce0008000f00 */
.L_x_54:
[----:B-1----:R1:W2:Y:S02]  /*2eb0*/  SYNCS.PHASECHK.TRANS64.TRYWAIT P0, [R0+URZ+0xa0], R3 ;  /* 0x0000a003000075a7 */ /* 0x0022a400080011ff */
[----:B--2---:R-:W-:Y:S05]  /*2ec0*/  @!P0 NANOSLEEP.SYNCS 0x989680 ;  /* 0x009896800000895d */ /* 0x004fea0003900000 */
[----:B------:R-:W2:Y:S02]  /*2ed0*/  @!P0 SYNCS.PHASECHK.TRANS64 P0, [R0+URZ+0xa0], R3 ;  /* 0x0000a003000085a7 */ /* 0x000ea400080010ff */
[----:B--2---:R-:W-:Y:S05]  /*2ee0*/  @P0 EXIT ;  /* 0x000000000000094d */ /* 0x004fea0003800000 */
[----:B------:R-:W-:Y:S05]  /*2ef0*/  BRA `(.L_x_54) ;  /* 0xfffffffc00ec7947 */ /* 0x000fea000383ffff */
.L_x_47:
[----:B------:R-:W-:Y:S05]  /*2f00*/  BRA.U UP4, `(.L_x_55) ;  /* 0x0000000d04d87547 */ /* 0x000fea000b800000 */
[----:B------:R-:W1:Y:S01]  /*2f10*/  S2UR UR7, SR_CgaCtaId ;  /* 0x00000000000779c3 */ /* 0x000e620000008800 */
[----:B------:R-:W-:Y:S01]  /*2f20*/  UMOV UR4, 0x40 ;  /* 0x0000004000047882 */ /* 0x000fe20000000000 */
[----:B------:R-:W-:Y:S01]  /*2f30*/  NOP ;  /* 0x0000000000007918 */ /* 0x000fe20000000000 */
[----:B------:R-:W-:Y:S01]  /*2f40*/  UMOV UR6, 0x400 ;  /* 0x0000040000067882 */ /* 0x000fe20000000000 */
[----:B-1----:R-:W-:Y:S02]  /*2f50*/  ULEA UR5, UR7, UR4, 0x18 ;  /* 0x0000000407057291 */ /* 0x002fe4000f8ec0ff */
[----:B------:R-:W-:-:S07]  /*2f60*/  ULEA UR6, UR7, UR6, 0x18 ;  /* 0x0000000607067291 */ /* 0x000fce000f8ec0ff */
[----:B------:R-:W1:Y:S02]  /*2f70*/  LDS.U8 R0, [UR5+0x1c] ;  /* 0x00001c05ff007984 */ /* 0x000e640008000000 */
[----:B-1----:R-:W-:-:S13]  /*2f80*/  ISETP.NE.AND P0, PT, R0, RZ, PT ;  /* 0x000000ff0000720c */ /* 0x002fda0003f05270 */
[----:B------:R-:W-:Y:S05]  /*2f90*/  @P0 BRA `(.L_x_56) ;  /* 0x0000000000580947 */ /* 0x000fea0003800000 */
[----:B------:R-:W-:-:S13]  /*2fa0*/  ELECT P0, URZ, PT ;  /* 0x0000000000ff782f */ /* 0x000fda0003800000 */
[----:B------:R-:W-:Y:S05]  /*2fb0*/  @!P0 BRA `(.L_x_57) ;  /* 0x0000000000608947 */ /* 0x000fea0003800000 */
[----:B------:R-:W-:Y:S01]  /*2fc0*/  UMOV UR4, 0x10 ;  /* 0x0000001000047882 */ /* 0x000fe20000000000 */
[----:B------:R-:W-:Y:S01]  /*2fd0*/  HFMA2 R0, -RZ, RZ, 0, 5.9604644775390625e-08 ;  /* 0x00000001ff007431 */ /* 0x000fe200000001ff */
[----:B------:R-:W-:-:S03]  /*2fe0*/  MOV R3, 0xffff ;  /* 0x0000ffff00037802 */ /* 0x000fc60000000f00 */
[----:B------:R-:W-:Y:S04]  /*2ff0*/  DEPBAR.LE SB1, 0x36 ;  /* 0x00009d800000791a */ /* 0x000fe80000000000 */
[----:B------:R-:W1:Y:S02]  /*3000*/  UTCATOMSWS.FIND_AND_SET.ALIGN UP0, UR4, UR4 ;  /* 0x00000004000475e3 */ /* 0x000e640008000800 */
[----:B-1----:R-:W-:Y:S01]  /*3010*/  MOV R4, UR4 ;  /* 0x0000000400047c02 */ /* 0x002fe20008000f00 */
[----:B------:R-:W-:Y:S06]  /*3020*/  BRA.U UP0, `(.L_x_58) ;  /* 0x0000000100187547 */ /* 0x000fec000b800000 */
.L_x_59:
[----:B------:R-:W-:Y:S05]  /*3030*/  NANOSLEEP 0x64 ;  /* 0x000000640000795d */ /* 0x000fea0003800000 */
[----:B------:R-:W-:-:S05]  /*3040*/  UMOV UR4, 0x10 ;  /* 0x0000001000047882 */ /* 0x000fca0000000000 */
[----:B------:R-:W-:Y:S04]  /*3050*/  DEPBAR.LE SB1, 0x36 ;  /* 0x00009d800000791a */ /* 0x000fe80000000000 */
[----:B------:R-:W1:Y:S02]  /*3060*/  UTCATOMSWS.FIND_AND_SET.ALIGN UP0, UR4, UR4 ;  /* 0x00000004000475e3 */ /* 0x000e640008000800 */
[----:B-1----:R-:W-:Y:S01]  /*3070*/  MOV R4, UR4 ;  /* 0x0000000400047c02 */ /* 0x002fe20008000f00 */
[----:B------:R-:W-:Y:S05]  /*3080*/  BRA.U !UP0, `(.L_x_59) ;  /* 0xfffffffd08e87547 */ /* 0x000fea000b83ffff */
.L_x_58:
[-C--:B------:R-:W-:Y:S02]  /*3090*/  SHF.L.U32 R3, R3, R4.reuse, RZ ;  /* 0x0000000403037219 */ /* 0x080fe400000006ff */
[----:B------:R-:W-:Y:S01]  /*30a0*/  SHF.L.U32 R0, R0, R4, RZ ;  /* 0x0000000400007219 */ /* 0x000fe200000006ff */
[----:B------:R-:W-:Y:S02]  /*30b0*/  IMAD.SHL.U32 R4, R4, 0x20, RZ ;  /* 0x0000002004047824 */ /* 0x000fe400078e00ff */
[----:B------:R1:W-:Y:S04]  /*30c0*/  ATOMS.OR RZ, [UR5+0x14], R3 ;  /* 0x00001403ffff798c */ /* 0x0003e8000b000005 */
[----:B------:R1:W-:Y:S04]  /*30d0*/  ATOMS.OR RZ, [UR5+0x18], R0 ;  /* 0x00001800ffff798c */ /* 0x0003e8000b000005 */
[----:B------:R1:W-:Y:S01]  /*30e0*/  STS [UR6+0x140], R4 ;  /* 0x00014004ff007988 */ /* 0x0003e20008000806 */
[----:B------:R-:W-:Y:S05]  /*30f0*/  BRA `(.L_x_57) ;  /* 0x0000000000107947 */ /* 0x000fea0003800000 */
.L_x_56:
[----:B------:R-:W-:Y:S02]  /*3100*/  MOV R0, 0xffffffff ;  /* 0xffffffff00007802 */ /* 0x000fe40000000f00 */
[----:B------:R-:W-:-:S03]  /*3110*/  MOV R4, 0x3140 ;  /* 0x0000314000047802 */ /* 0x000fc60000000f00 */
[----:B------:R1:W-:Y:S04]  /*3120*/  STS [UR6+0x140], R0 ;  /* 0x00014000ff007988 */ /* 0x0003e80008000806 */
[----:B-1---5:R-:W-:Y:S05]  /*3130*/  CALL.REL.NOINC `($__internal_1_$__cuda_sm10x_tcgen05_guardrail_trap_phase_invalid_during_alloc) ;  /* 0x00000070002c7944 */ /* 0x022fea0003c00000 */
.L_x_57:
[----:B------:R-:W-:Y:S05]  /*3140*/  WARPSYNC.ALL ;  /* 0x0000000000007948 */ /* 0x000fea0003800000 */
[----:B------:R-:W2:Y:S01]  /*3150*/  S2UR UR4, SR_CgaCtaId ;  /* 0x00000000000479c3 */ /* 0x000ea20000008800 */
[----:B------:R-:W-:Y:S01]  /*3160*/  UMOV UR26, 0x400 ;  /* 0x00000400001a7882 */ /* 0x000fe20000000000 */
[----:B------:R-:W-:-:S06]  /*3170*/  NOP ;  /* 0x0000000000007918 */ /* 0x000fcc0000000000 */
[----:B------:R-:W-:Y:S06]  /*3180*/  BAR.ARV 0x6, 0xa0 ;  /* 0x0182800000007b1d */ /* 0x000fec0000002000 */
[----:B------:R-:W3:Y:S01]  /*3190*/  LDCU UR5, c[0x0][0x38c] ;  /* 0x00007180ff0577ac */ /* 0x000ee20008000800 */
[----:B------:R-:W-:Y:S01]  /*31a0*/  LOP3.LUT R2, R2, 0xffff, RZ, 0xc0, !PT ;  /* 0x0000ffff02027812 */ /* 0x000fe200078ec0ff */
[----:B------:R-:W-:Y:S01]  /*31b0*/  IMAD.MOV.U32 R11, RZ, RZ, 0x1 ;  /* 0x00000001ff0b7424 */ /* 0x000fe200078e00ff */
[----:B------:R-:W-:Y:S01]  /*31c0*/  CS2R R8, SRZ ;  /* 0x0000000000087805 */ /* 0x000fe2000001ff00 */
[----:B------:R-:W4:Y:S01]  /*31d0*/  LDCU UR7, c[0x0][0x38c] ;  /* 0x00007180ff0777ac */ /* 0x000f220008000800 */
[----:B------:R-:W-:Y:S01]  /*31e0*/  R2UR UR27, R2 ;  /* 0x00000000021b72ca */ /* 0x000fe200000e0000 */
[----:B------:R-:W-:Y:S01]  /*31f0*/  IMAD.MOV.U32 R10, RZ, RZ, RZ ;  /* 0x000000ffff0a7224 */ /* 0x000fe200078e00ff */
[----:B------:R-:W-:Y:S01]  /*3200*/  UMOV UR30, URZ ;  /* 0x000000ff001e7c82 */ /* 0x000fe20008000000 */
[----:B------:R-:W-:Y:S01]  /*3210*/  UMOV UR24, URZ ;  /* 0x000000ff00187c82 */ /* 0x000fe20008000000 */
[----:B--2---:R-:W-:Y:S01]  /*3220*/  ULEA UR26, UR4, UR26, 0x18 ;  /* 0x0000001a041a7291 */ /* 0x004fe2000f8ec0ff */
[----:B------:R-:W-:Y:S01]  /*3230*/  UMOV UR38, 0x0 ;  /* 0x0000000000267882 */ /* 0x000fe20000000000 */
[----:B------:R-:W-:-:S02]  /*3240*/  UMOV UR39, 0x4400490 ;  /* 0x0440049000277882 */ /* 0x000fc40000000000 */
[----:B------:R-:W-:Y:S02]  /*3250*/  UIADD3 UR4, UPT, UPT, UR26, 0x8800, URZ ;  /* 0x000088001a047890 */ /* 0x000fe4000fffe0ff */
[----:B------:R-:W-:Y:S02]  /*3260*/  UIADD3 UR6, UPT, UPT, UR26, 0x10800, URZ ;  /* 0x000108001a067890 */ /* 0x000fe4000fffe0ff */
[----:B---3--:R-:W-:Y:S01]  /*3270*/  UIADD3 UR5, UPT, UPT, UR5, 0x3f, URZ ;  /* 0x0000003f05057890 */ /* 0x008fe2000fffe0ff */
[----:B-1----:R-:W1:Y:S01]  /*3280*/  LDS R0, [UR26+0x140] ;  /* 0x0001401aff007984 */ /* 0x002e620008000800 */
[----:B------:R-:W-:Y:S01]  /*3290*/  UMOV UR36, 0x0 ;  /* 0x0000000000247882 */ /* 0x000fe20000000000 */
[----:B------:R-:W-:Y:S01]  /*32a0*/  UMOV UR37, 0x4400490 ;  /* 0x0440049000257882 */ /* 0x000fe20000000000 */
[----:B------:R-:W-:Y:S02]  /*32b0*/  USHF.R.S32.HI UR40, URZ, 0x1f, UR5 ;  /* 0x0000001fff287899 */ /* 0x000fe40008011405 */
[----:B----4-:R-:W-:-:S02]  /*32c0*/  UISETP.GE.AND UP4, UPT, UR7, 0x1, UPT ;  /* 0x000000010700788c */ /* 0x010fc4000bf86270 */
[----:B------:R-:W-:Y:S02]  /*32d0*/  ULEA.HI UR40, UR40, UR5, URZ, 0x6 ;  /* 0x0000000528287291 */ /* 0x000fe4000f8f30ff */
[----:B------:R-:W-:Y:S02]  /*32e0*/  USHF.R.U32.HI UR5, URZ, 0x4, UR4 ;  /* 0x00000004ff057899 */ /* 0x000fe40008011604 */
[----:B------:R-:W-:Y:S02]  /*32f0*/  USHF.R.S32.HI UR40, URZ, 0x6, UR40 ;  /* 0x00000006ff287899 */ /* 0x000fe40008011428 */
[----:B------:R-:W-:Y:S02]  /*3300*/  USHF.R.U32.HI UR4, URZ, 0x4, UR6 ;  /* 0x00000004ff047899 */ /* 0x000fe40008011606 */
[----:B------:R-:W-:Y:S02]  /*3310*/  UISETP.LT.AND UP0, UPT, UR40, 0x1, UPT ;  /* 0x000000012800788c */ /* 0x000fe4000bf01270 */
[----:B------:R-:W-:-:S02]  /*3320*/  ULOP3.LUT UR5, UR5, 0x3fff, URZ, 0xc0, !UPT ;  /* 0x00003fff05057892 */ /* 0x000fc4000f8ec0ff */
[----:B------:R-:W-:Y:S02]  /*3330*/  ULOP3.LUT UR4, UR4, 0x3fff, URZ, 0xc0, !UPT ;  /* 0x00003fff04047892 */ /* 0x000fe4000f8ec0ff */
[----:B------:R-:W-:Y:S02]  /*3340*/  USEL UR41, UR40, 0x1, !UP0 ;  /* 0x0000000128297887 */ /* 0x000fe4000c000000 */
[----:B------:R-:W-:Y:S02]  /*3350*/  ULOP3.LUT UR28, UR5, 0x10000, URZ, 0xfc, !UPT ;  /* 0x00010000051c7892 */ /* 0x000fe4000f8efcff */
[----:B------:R-:W-:Y:S02]  /*3360*/  ULOP3.LUT UR29, UR4, 0x10000, URZ, 0xfc, !UPT ;  /* 0x00010000041d7892 */ /* 0x000fe4000f8efcff */
[----:B------:R-:W-:Y:S01]  /*3370*/  UIADD3 UR41, UPT, UPT, -UR41, URZ, URZ ;  /* 0x000000ff29297290 */ /* 0x000fe2000fffe1ff */
[----:B------:R-:W-:Y:S01]  /*3380*/  UMOV UR34, 0x0 ;  /* 0x0000000000227882 */ /* 0x000fe20000000000 */
[----:B------:R-:W-:Y:S01]  /*3390*/  UMOV UR35, 0x4400490 ;  /* 0x0440049000237882 */ /* 0x000fe20000000000 */
[----:B------:R-:W-:Y:S01]  /*33a0*/  UMOV UR32, 0x0 ;  /* 0x0000000000207882 */ /* 0x000fe20000000000 */
[----:B------:R-:W-:Y:S01]  /*33b0*/  UMOV UR33, 0x4400490 ;  /* 0x0440049000217882 */ /* 0x000fe20000000000 */
[----:B-1----:R-:W-:-:S15]  /*33c0*/  R2UR UR42, R0 ;  /* 0x00000000002a72ca */ /* 0x002fde00000e0000 */
.L_x_66:
[----:B------:R-:W-:Y:S02]  /*33d0*/  LEA R0, R10, UR26, 0x3 ;  /* 0x0000001a0a007c11 */ /* 0x000fe4000f8e18ff */
[----:B------:R-:W-:Y:S02]  /*33e0*/  SHF.L.U32 R5, R9, 0x1f, RZ ;  /* 0x0000001f09057819 */ /* 0x000fe400000006ff */
[----:B------:R-:W-:Y:S01]  /*33f0*/  PLOP3.LUT P0, PT, PT, PT, UP4, 0x80, 0x8 ;  /* 0x000000000008781c */ /* 0x000fe20003f0f048 */
[----:B------:R-:W-:Y:S01]  /*3400*/  VIADD R3, R0, 0xa0 ;  /* 0x000000a000037836 */ /* 0x000fe20000000000 */
[----:B-1----:R-:W1:Y:S02]  /*3410*/  SYNCS.PHASECHK.TRANS64.TRYWAIT P1, [R0+URZ+0x90], R5 ;  /* 0x00009005000075a7 */ /* 0x002e6400080211ff */
[----:B-1-3--:R-:W-:Y:S09]  /*3420*/  @!P1 BRA `(.L_x_60) ;  /* 0x0000006400709947 */ /* 0x00aff20003800000 */
.L_x_153:
[----:B------:R-:W-:Y:S01]  /*3430*/  LEA R4, R10, UR26, 0x4 ;  /* 0x0000001a0a047c11 */ /* 0x000fe2000f8e20ff */
[----:B------:R-:W-:Y:S01]  /*3440*/  @UP4 ULEA UR4, UR24, UR26, 0x3 ;  /* 0x0000001a18044291 */ /* 0x000fe2000f8e18ff */
[----:B------:R-:W-:Y:S01]  /*3450*/  PLOP3.LUT P2, PT, PT, PT, PT, 0x80, 0x8 ;  /* 0x000000000008781c */ /* 0x000fe20003f4f070 */
[----:B------:R-:W-:Y:S01]  /*3460*/  ULEA UR31, UR30, UR26, 0x3 ;  /* 0x0000001a1e1f7291 */ /* 0x000fe2000f8e18ff */
[----:B------:R-:W-:Y:S02]  /*3470*/  PRMT R3, RZ, 0x654, R3 ;  /* 0x00000654ff037816 */ /* 0x000fe40000000003 */
[----:B-1----:R-:W1:Y:S01]  /*3480*/  LDS.128 R4, [R4+0x120] ;  /* 0x0001200004047984 */ /* 0x002e620000000c00 */
[----:B------:R-:W-:Y:S02]  /*3490*/  @P0 SHF.L.U32 R2, R8, 0x1f, RZ ;  /* 0x0000001f08020819 */ /* 0x000fe400000006ff */
[----:B------:R-:W-:Y:S01]  /*34a0*/  SHF.L.U32 R0, R11, 0x1f, RZ ;  /* 0x0000001f0b007819 */ /* 0x000fe200000006ff */
[----:B------:R-:W-:Y:S01]  /*34b0*/  @!PT LDS RZ, [RZ] ;  /* 0x00000000fffff984 */ /* 0x000fe20000000800 */
[----:B------:R-:W-:Y:S01]  /*34c0*/  @!PT LDS RZ, [RZ] ;  /* 0x00000000fffff984 */ /* 0x000fe20000000800 */
[----:B------:R-:W-:Y:S01]  /*34d0*/  @!PT LDS RZ, [RZ] ;  /* 0x00000000fffff984 */ /* 0x000fe20000000800 */
[----:B------:R-:W-:Y:S01]  /*34e0*/  @!PT LDS RZ, [RZ] ;  /* 0x00000000fffff984 */ /* 0x000fe20000000800 */
[----:B------:R2:W-:Y:S06]  /*34f0*/  MEMBAR.ALL.CTA ;  /* 0x0000000000007992 */ /* 0x0005ec0000008000 */
[----:B--2---:R-:W2:Y:S02]  /*3500*/  FENCE.VIEW.ASYNC.S ;  /* 0x00000000000073c6 */ /* 0x004ea40000000000 */
[----:B--2---:R2:W-:Y:S01]  /*3510*/  SYNCS.ARRIVE.TRANS64.RED.A1T0 RZ, [R3+URZ], RZ ;  /* 0x000000ff03ff79a7 */ /* 0x0045e200081004ff */
[----:B------:R2:W3:Y:S01]  /*3520*/  @P0 SYNCS.PHASECHK.TRANS64.TRYWAIT P2, [UR4], R2 ;  /* 0x00000002ff0005a7 */ /* 0x0004e20008041104 */
[----:B------:R-:W-:Y:S01]  /*3530*/  ULEA.HI UR4, UR30, UR30, URZ, 0x1 ;  /* 0x0000001e1e047291 */ /* 0x000fe2000f8f08ff */
[----:B-1----:R-:W-:-:S03]  /*3540*/  LOP3.LUT P1, RZ, R6, 0x1, RZ, 0xc0, !PT ;  /* 0x0000000106ff7812 */ /* 0x002fc6000782c0ff */
[----:B------:R-:W-:Y:S02]  /*3550*/  USHF.L.U32 UR11, UR4, 0x7, URZ ;  /* 0x00000007040b7899 */ /* 0x000fe400080006ff */
[----:B------:R-:W-:Y:S02]  /*3560*/  ULOP3.LUT UR4, UR4, 0xffe, URZ, 0xc0, !UPT ;  /* 0x00000ffe04047892 */ /* 0x000fe4000f8ec0ff */
[----:B------:R-:W-:Y:S02]  /*3570*/  ULOP3.LUT UR11, UR11, 0xffffff00, URZ, 0xc0, !UPT ;  /* 0xffffff000b0b7892 */ /* 0x000fe4000f8ec0ff */
[----:B------:R-:W-:Y:S02]  /*3580*/  UIADD3 UR4, UPT, UPT, -UR4, UR30, URZ ;  /* 0x0000001e04047290 */ /* 0x000fe4000fffe1ff */
[----:B------:R-:W-:Y:S01]  /*3590*/  UIADD3 UR11, UPT, UPT, UR42, UR11, URZ ;  /* 0x0000000b2a0b7290 */ /* 0x000fe2000fffe0ff */
[----:B------:R-:W1:Y:S03]  /*35a0*/  SYNCS.PHASECHK.TRANS64.TRYWAIT P0, [UR31+0xd0], R0 ;  /* 0x0000d000ff0075a7 */ /* 0x000e66000800111f */
[----:B------:R-:W-:Y:S01]  /*35b0*/  ULEA UR11, UR4, UR11, 0x14 ;  /* 0x0000000b040b7291 */ /* 0x000fe2000f8ea0ff */
[----:B-123--:R-:W-:Y:S11]  /*35c0*/  @!P0 BRA `(.L_x_61) ;  /* 0x00000064001c8947 */ /* 0x00eff60003800000 */
.L_x_155:
[----:B------:R-:W-:Y:S01]  /*35d0*/  IADD3 R10, PT, PT, R10, 0x1, RZ ;  /* 0x000000010a0a7810 */ /* 0x000fe20007ffe0ff */
[----:B------:R-:W-:Y:S06]  /*35e0*/  BRA.U !UP4, `(.L_x_62) ;  /* 0x000000010cc07547 */ /* 0x000fec000b800000 */
[----:B------:R-:W-:Y:S01]  /*35f0*/  UPLOP3.LUT UP2, UPT, UPT, UPT, UPT, 0x40, 0x4 ;  /* 0x000000000004789c */ /* 0x000fe20003f4e870 */
[----:B------:R-:W-:Y:S01]  /*3600*/  UMOV UR23, UR41 ;  /* 0x0000002900177c82 */ /* 0x000fe20008000000 */
[----:B------:R-:W-:Y:S01]  /*3610*/  UMOV UR22, UR40 ;  /* 0x0000002800167c82 */ /* 0x000fe20008000000 */
[----:B------:R-:W-:-:S08]  /*3620*/  UMOV UR10, UR24 ;  /* 0x00000018000a7c82 */ /* 0x000fd00008000000 */
.L_x_65:
[----:B------:R-:W-:Y:S02]  /*3630*/  UIADD3 UR23, UPT, UPT, UR23, 0x1, URZ ;  /* 0x0000000117177890 */ /* 0x000fe4000fffe0ff */
[----:B--2---:R-:W-:Y:S02]  /*3640*/  ULEA UR5, UR10, UR26, 0x3 ;  /* 0x0000001a0a057291 */ /* 0x004fe4000f8e18ff */
[----:B------:R-:W-:Y:S01]  /*3650*/  UISETP.NE.AND UP3, UPT, UR23, URZ, UPT ;  /* 0x000000ff1700728c */ /* 0x000fe2000bf65270 */
[----:B---3--:R-:W-:Y:S10]  /*3660*/  @P2 BRA `(.L_x_63) ;  /* 0x00000000000c2947 */ /* 0x008ff40003800000 */
[----:B-1----:R-:W-:Y:S04]  /*3670*/  SHF.L.U32 R3, R8, 0x1f, RZ ;  /* 0x0000001f08037819 */ /* 0x002fe800000006ff */
[----:B------:R-:W1:Y:S02]  /*3680*/  SYNCS.PHASECHK.TRANS64.TRYWAIT P0, [UR5], R3 ;  /* 0x00000003ff0075a7 */ /* 0x000e640008001105 */
[----:B-1----:R-:W-:Y:S05]  /*3690*/  @!P0 BRA `(.L_x_64) ;  /* 0x0000006400008947 */ /* 0x002fea0003800000 */
.L_x_63:
[----:B------:R-:W-:Y:S01]  /*36a0*/  UISETP.NE.AND UP0, UPT, UR22, 0x1, UPT ;  /* 0x000000011600788c */ /* 0x000fe2000bf05270 */
[----:B------:R-:W-:Y:S01]  /*36b0*/  PLOP3.LUT P2, PT, PT, PT, PT, 0x80, 0x8 ;  /* 0x000000000008781c */ /* 0x000fe20003f4f070 */
[----:B------:R-:W-:Y:S02]  /*36c0*/  UIADD3 UR4, UPT, UPT, UR10, 0x1, URZ ;  /* 0x000000010a047890 */ /* 0x000fe4000fffe0ff */
[----:B------:R-:W-:Y:S02]  /*36d0*/  UIADD3 UR25, UPT, UPT, UR5, 0x20, URZ ;  /* 0x0000002005197890 */ /* 0x000fe4000fffe0ff */
[----:B------:R-:W-:Y:S01]  /*36e0*/  UISETP.NE.AND UP1, UPT, UR4, 0x4, UPT ;  /* 0x000000040400788c */ /* 0x000fe2000bf25270 */
[----:B------:R-:W-:Y:S01]  /*36f0*/  PLOP3.LUT P0, PT, PT, PT, UP0, 0x80, 0x8 ;  /* 0x000000000008781c */ /* 0x000fe20003f0f008 */
[----:B------:R-:W-:Y:S02]  /*3700*/  UIADD3 UR22, UPT, UPT, UR22, -0x1, URZ ;  /* 0xffffffff16167890 */ /* 0x000fe4000fffe0ff */
[----:B------:R-:W-:Y:S02]  /*3710*/  USEL UR6, URZ, 0x1, UP1 ;  /* 0x00000001ff067887 */ /* 0x000fe40008800000 */
[----:B------:R-:W-:Y:S01]  /*3720*/  USEL UR24, UR4, URZ, UP1 ;  /* 0x000000ff04187287 */ /* 0x000fe20008800000 */
[----:B------:R-:W-:Y:S01]  /*3730*/  UMOV UR7, 0x40004040 ;  /* 0x4000404000077882 */ /* 0x000fe20000000000 */
[----:B------:R-:W-:Y:S02]  /*3740*/  UMOV UR5, 0x40004040 ;  /* 0x4000404000057882 */ /* 0x000fe40000000000 */
[----:B------:R-:W-:Y:S01]  /*3750*/  @UP0 ULEA UR4, UR24, UR26, 0x3 ;  /* 0x0000001a18040291 */ /* 0x000fe2000f8e18ff */
[----:B------:R-:W-:Y:S01]  /*3760*/  LOP3.LUT R8, R8, UR6, RZ, 0x3c, !PT ;  /* 0x0000000608087c12 */ /* 0x000fe2000f8e3cff */
[----:B------:R-:W-:Y:S01]  /*3770*/  ULEA UR6, UR10, UR29, 0xb ;  /* 0x0000001d0a067291 */ /* 0x000fe2000f8e58ff */
[----:B------:R-:W-:Y:S02]  /*3780*/  UMOV UR21, 0x40004040 ;  /* 0x4000404000157882 */ /* 0x000fe40000000000 */
[----:B-1----:R-:W-:Y:S01]  /*3790*/  @P0 SHF.L.U32 R0, R8, 0x1f, RZ ;  /* 0x0000001f08000819 */ /* 0x002fe200000006ff */
[----:B------:R-:W-:Y:S02]  /*37a0*/  UIADD3 UR20, UPT, UPT, UR6, 0x2, URZ ;  /* 0x0000000206147890 */ /* 0x000fe4000fffe0ff */
[----:B------:R-:W-:Y:S01]  /*37b0*/  UIADD3 UR16, UPT, UPT, UR6, 0x4, URZ ;  /* 0x0000000406107890 */ /* 0x000fe2000fffe0ff */
[----:B------:R2:W3:Y:S01]  /*37c0*/  @P0 SYNCS.PHASECHK.TRANS64.TRYWAIT P2, [UR4], R0 ;  /* 0x00000000ff0005a7 */ /* 0x0004e20008041104 */
[----:B------:R-:W-:Y:S02]  /*37d0*/  ULEA UR4, UR10, UR28, 0x9 ;  /* 0x0000001c0a047291 */ /* 0x000fe4000f8e48ff */
[----:B------:R-:W-:Y:S02]  /*37e0*/  UIADD3 UR12, UPT, UPT, UR6, 0x6, URZ ;  /* 0x00000006060c7890 */ /* 0x000fe4000fffe0ff */
[----:B------:R-:W-:Y:S02]  /*37f0*/  UIADD3 UR18, UPT, UPT, UR4, 0x2, URZ ;  /* 0x0000000204127890 */ /* 0x000fe4000fffe0ff */
[----:B------:R-:W-:Y:S02]  /*3800*/  UIADD3 UR14, UPT, UPT, UR4, 0x4, URZ ;  /* 0x00000004040e7890 */ /* 0x000fe4000fffe0ff */
[----:B------:R-:W-:Y:S01]  /*3810*/  UIADD3 UR8, UPT, UPT, UR4, 0x6, URZ ;  /* 0x0000000604087890 */ /* 0x000fe2000fffe0ff */
[----:B------:R2:W-:Y:S01]  /*3820*/  UTCHMMA gdesc[UR4], gdesc[UR6], tmem[UR11], tmem[UR38], idesc[UR39], UP2 ;  /* 0x00ff2606040075ea */ /* 0x0005e2000900000b */
[----:B------:R-:W-:Y:S01]  /*3830*/  UPLOP3.LUT UP2, UPT, UPT, UPT, UPT, 0x80, 0x8 ;  /* 0x000000000008789c */ /* 0x000fe20003f4f070 */
[----:B------:R-:W-:Y:S01]  /*3840*/  UMOV UR19, 0x40004040 ;  /* 0x4000404000137882 */ /* 0x000fe20000000000 */
[----:B------:R-:W-:Y:S01]  /*3850*/  UMOV UR17, 0x40004040 ;  /* 0x4000404000117882 */ /* 0x000fe20000000000 */
[----:B------:R2:W-:Y:S01]  /*3860*/  UTCHMMA gdesc[UR18], gdesc[UR20], tmem[UR11], tmem[UR36], idesc[UR37], UPT ;  /* 0x00ff2414120075ea */ /* 0x0005e2000b80000b */
[----:B------:R-:W-:Y:S01]  /*3870*/  UMOV UR15, 0x40004040 ;  /* 0x40004040000f7882 */ /* 0x000fe20000000000 */
[----:B------:R-:W-:Y:S01]  /*3880*/  UMOV UR13, 0x40004040 ;  /* 0x40004040000d7882 */ /* 0x000fe20000000000 */
[----:B------:R-:W-:Y:S01]  /*3890*/  UMOV UR9, 0x40004040 ;  /* 0x4000404000097882 */ /* 0x000fe20000000000 */
[----:B------:R2:W-:Y:S01]  /*38a0*/  UTCHMMA gdesc[UR14], gdesc[UR16], tmem[UR11], tmem[UR34], idesc[UR35], UPT ;  /* 0x00ff22100e0075ea */ /* 0x0005e2000b80000b */
[----:B------:R2:W-:Y:S01]  /*38b0*/  UTCHMMA gdesc[UR8], gdesc[UR12], tmem[UR11], tmem[UR32], idesc[UR33], UPT ;  /* 0x00ff200c080075ea */ /* 0x0005e2000b80000b */
[----:B------:R2:W-:Y:S01]  /*38c0*/  UTCBAR.MULTICAST [UR25], URZ, UR27 ;  /* 0x000000ff190073e9 */ /* 0x0005e2000800081b */
[----:B------:R-:W-:Y:S01]  /*38d0*/  UMOV UR10, UR24 ;  /* 0x00000018000a7c82 */ /* 0x000fe20008000000 */
[----:B------:R-:W-:Y:S05]  /*38e0*/  BRA.U UP3, `(.L_x_65) ;  /* 0xfffffffd03507547 */ /* 0x000fea000b83ffff */
.L_x_62:
[----:B--2---:R-:W-:Y:S01]  /*38f0*/  UIADD3 UR4, UPT, UPT, UR30, 0x1, URZ ;  /* 0x000000011e047890 */ /* 0x004fe2000fffe0ff */
[C---:B------:R-:W-:Y:S01]  /*3900*/  ISETP.NE.AND P0, PT, R10.reuse, 0x2, PT ;  /* 0x000000020a00780c */ /* 0x040fe20003f05270 */
[----:B------:R-:W-:Y:S02]  /*3910*/  UIADD3 UR5, UPT, UPT, UR31, 0xb0, URZ ;  /* 0x000000b01f057890 */ /* 0x000fe4000fffe0ff */
[----:B------:R-:W-:Y:S01]  /*3920*/  UISETP.NE.AND UP0, UPT, UR4, 0x4, UPT ;  /* 0x000000040400788c */ /* 0x000fe2000bf05270 */
[----:B-1----:R-:W-:Y:S02]  /*3930*/  SEL R0, RZ, 0x1, P0 ;  /* 0x00000001ff007807 */ /* 0x002fe40000000000 */
[----:B------:R-:W-:Y:S01]  /*3940*/  SEL R10, R10, RZ, P0 ;  /* 0x000000ff0a0a7207 */ /* 0x000fe20000000000 */
[----:B------:R-:W-:Y:S01]  /*3950*/  USEL UR6, URZ, 0x1, UP0 ;  /* 0x00000001ff067887 */ /* 0x000fe20008000000 */
[----:B------:R-:W-:Y:S01]  /*3960*/  LOP3.LUT R9, R9, R0, RZ, 0x3c, !PT ;  /* 0x0000000009097212 */ /* 0x000fe200078e3cff */
[----:B------:R-:W-:Y:S01]  /*3970*/  USEL UR30, UR4, URZ, UP0 ;  /* 0x000000ff041e7287 */ /* 0x000fe20008000000 */
[----:B------:R1:W-:Y:S03]  /*3980*/  UTCBAR [UR5], URZ ;  /* 0x000000ff050073e9 */ /* 0x0003e600080000ff */
[----:B------:R-:W-:Y:S01]  /*3990*/  LOP3.LUT R11, R11, UR6, RZ, 0x3c, !PT ;  /* 0x000000060b0b7c12 */ /* 0x000fe2000f8e3cff */
[----:B------:R-:W-:Y:S07]  /*39a0*/  @P1 BRA `(.L_x_66) ;  /* 0xfffffff800881947 */ /* 0x000fee000383ffff */
[----:B------:R-:W2:Y:S01]  /*39b0*/  S2UR UR8, SR_CgaCtaId ;  /* 0x00000000000879c3 */ /* 0x000ea20000008800 */
[----:B------:R-:W-:Y:S01]  /*39c0*/  ELECT P0, URZ, PT ;  /* 0x0000000000ff782f */ /* 0x000fe20003800000 */
[----:B------:R-:W-:Y:S01]  /*39d0*/  IMAD.MOV.U32 R0, RZ, RZ, 0x1 ;  /* 0x00000001ff007424 */ /* 0x000fe200078e00ff */
[----:B------:R-:W-:Y:S01]  /*39e0*/  UIADD3 UR26, UPT, UPT, UR26, 0xd0, URZ ;  /* 0x000000d01a1a7890 */ /* 0x000fe2000fffe0ff */
[----:B------:R-:W-:Y:S01]  /*39f0*/  SHF.L.U32 R3, R11, 0x1f, RZ ;  /* 0x0000001f0b037819 */ /* 0x000fe200000006ff */
[----:B------:R-:W-:-:S03]  /*3a00*/  UMOV UR4, 0x40 ;  /* 0x0000004000047882 */ /* 0x000fc60000000000 */
[----:B------:R-:W-:Y:S01]  /*3a10*/  UVIRTCOUNT.DEALLOC.SMPOOL 0x80 ;  /* 0x000000800000784c */ /* 0x000fe20000000000 */
[----:B--2---:R-:W-:Y:S02]  /*3a20*/  ULEA UR8, UR8, UR4, 0x18 ;  /* 0x0000000408087291 */ /* 0x004fe4000f8ec0ff */
[----:B------:R-:W-:-:S07]  /*3a30*/  ULEA UR4, UR30, UR26, 0x3 ;  /* 0x0000001a1e047291 */ /* 0x000fce000f8e18ff */
[----:B------:R2:W-:Y:S02]  /*3a40*/  @P0 STS.U8 [UR8+0x1c], R0 ;  /* 0x00001c00ff000988 */ /* 0x0005e40008000008 */
[----:B------:R-:W4:Y:S02]  /*3a50*/  SYNCS.PHASECHK.TRANS64.TRYWAIT P0, [UR4], R3 ;  /* 0x00000003ff0075a7 */ /* 0x000f240008001104 */
[----:B--2-4-:R-:W-:Y:S05]  /*3a60*/  @!P0 BRA `(.L_x_67) ;  /* 0x0000006000248947 */ /* 0x014fea0003800000 */
.L_x_158:
[----:B------:R-:W-:-:S04]  /*3a70*/  UIADD3 UR4, UPT, UPT, UR30, 0x1, URZ ;  /* 0x000000011e047890 */ /* 0x000fc8000fffe0ff */
[----:B------:R-:W-:-:S04]  /*3a80*/  UISETP.NE.AND UP0, UPT, UR4, 0x4, UPT ;  /* 0x000000040400788c */ /* 0x000fc8000bf05270 */
[----:B------:R-:W-:Y:S02]  /*3a90*/  USEL UR6, URZ, 0x1, UP0 ;  /* 0x00000001ff067887 */ /* 0x000fe40008000000 */
[----:B------:R-:W-:-:S04]  /*3aa0*/  USEL UR4, UR4, URZ, UP0 ;  /* 0x000000ff04047287 */ /* 0x000fc80008000000 */
[----:B-1----:R-:W-:Y:S01]  /*3ab0*/  ULEA UR5, UR4, UR26, 0x3 ;  /* 0x0000001a04057291 */ /* 0x002fe2000f8e18ff */
[----:B------:R-:W-:-:S04]  /*3ac0*/  LOP3.LUT R2, R11, UR6, RZ, 0x3c, !PT ;  /* 0x000000060b027c12 */ /* 0x000fc8000f8e3cff */
[----:B--2---:R-:W-:-:S04]  /*3ad0*/  SHF.L.U32 R3, R2, 0x1f, RZ ;  /* 0x0000001f02037819 */ /* 0x004fc800000006ff */
[----:B------:R-:W1:Y:S02]  /*3ae0*/  SYNCS.PHASECHK.TRANS64.TRYWAIT P0, [UR5], R3 ;  /* 0x00000003ff0075a7 */ /* 0x000e640008001105 */
[----:B-1----:R-:W-:Y:S05]  /*3af0*/  @!P0 BRA `(.L_x_68) ;  /* 0x0000006000188947 */ /* 0x002fea0003800000 */
.L_x_160:
        /* <DEDUP_REMOVED lines=9> */
.L_x_162:
[----:B------:R-:W-:-:S04]  /*3b90*/  UIADD3 UR4, UPT, UPT, UR4, 0x1, URZ ;  /* 0x0000000104047890 */ /* 0x000fc8000fffe0ff */
[----:B------:R-:W-:-:S04]  /*3ba0*/  UISETP.NE.AND UP0, UPT, UR4, 0x4, UPT ;  /* 0x000000040400788c */ /* 0x000fc8000bf05270 */
[----:B------:R-:W-:Y:S02]  /*3bb0*/  USEL UR5, URZ, 0x1, UP0 ;  /* 0x00000001ff057887 */ /* 0x000fe40008000000 */
[----:B------:R-:W-:-:S04]  /*3bc0*/  USEL UR4, UR4, URZ, UP0 ;  /* 0x000000ff04047287 */ /* 0x000fc80008000000 */
[----:B------:R-:W-:Y:S01]  /*3bd0*/  ULEA UR4, UR4, UR26, 0x3 ;  /* 0x0000001a04047291 */ /* 0x000fe2000f8e18ff */
[----:B-1----:R-:W-:-:S04]  /*3be0*/  LOP3.LUT R3, R2, UR5, RZ, 0x3c, !PT ;  /* 0x0000000502037c12 */ /* 0x002fc8000f8e3cff */
[----:B------:R-:W-:-:S04]  /*3bf0*/  SHF.L.U32 R3, R3, 0x1f, RZ ;  /* 0x0000001f03037819 */ /* 0x000fc800000006ff */
[----:B------:R-:W1:Y:S02]  /*3c00*/  SYNCS.PHASECHK.TRANS64.TRYWAIT P0, [UR4], R3 ;  /* 0x00000003ff0075a7 */ /* 0x000e640008001104 */
[----:B-1----:R-:W-:Y:S05]  /*3c10*/  @!P0 BRA `(.L_x_70) ;  /* 0x0000006000008947 */ /* 0x002fea0003800000 */
.L_x_164:
[----:B------:R-:W-:Y:S01]  /*3c20*/  NOP ;  /* 0x0000000000007918 */ /* 0x000fe20000000000 */
[----:B-1----:R-:W1:Y:S01]  /*3c30*/  LDS R0, [UR8+0x14] ;  /* 0x00001408ff007984 */ /* 0x002e620008000800 */
[----:B------:R-:W-:Y:S01]  /*3c40*/  ULOP3.LUT UR4, UR42, 0xffff, URZ, 0xc0, !UPT ;  /* 0x0000ffff2a047892 */ /* 0x000fe2000f8ec0ff */
[----:B------:R-:W-:Y:S01]  /*3c50*/  UMOV UR5, 0xffff ;  /* 0x0000ffff00057882 */ /* 0x000fe20000000000 */
[----:B------:R-:W-:Y:S02]  /*3c60*/  UMOV UR6, 0x1 ;  /* 0x0000000100067882 */ /* 0x000fe40000000000 */
[----:B------:R-:W-:-:S04]  /*3c70*/  USHF.R.U32.HI UR4, URZ, 0x5, UR4 ;  /* 0x00000005ff047899 */ /* 0x000fc80008011604 */
[----:B------:R-:W-:Y:S02]  /*3c80*/  USHF.L.U32 UR5, UR5, UR4, URZ ;  /* 0x0000000405057299 */ /* 0x000fe400080006ff */
[----:B------:R-:W-:-:S04]  /*3c90*/  USHF.L.U32 UR4, UR6, UR4, URZ ;  /* 0x0000000406047299 */ /* 0x000fc800080006ff */
[----:B-1----:R-:W-:-:S04]  /*3ca0*/  LOP3.LUT R0, R0, UR5, RZ, 0xc0, !PT ;  /* 0x0000000500007c12 */ /* 0x002fc8000f8ec0ff */
[----:B------:R-:W-:-:S13]  /*3cb0*/  ISETP.NE.AND P0, PT, R0, UR5, PT ;  /* 0x0000000500007c0c */ /* 0x000fda000bf05270 */
[----:B------:R-:W-:Y:S05]  /*3cc0*/  @P0 BRA `(.L_x_71) ;  /* 0x0000000000580947 */ /* 0x000fea0003800000 */
[----:B------:R-:W1:Y:S02]  /*3cd0*/  LDS R0, [UR8+0x18] ;  /* 0x00001808ff007984 */ /* 0x000e640008000800 */
[----:B-1----:R-:W-:-:S04]  /*3ce0*/  LOP3.LUT R0, R0, UR4, RZ, 0xc0, !PT ;  /* 0x0000000400007c12 */ /* 0x002fc8000f8ec0ff */
[----:B------:R-:W-:-:S13]  /*3cf0*/  ISETP.NE.AND P0, PT, R0, UR4, PT ;  /* 0x0000000400007c0c */ /* 0x000fda000bf05270 */
[----:B------:R-:W-:Y:S05]  /*3d00*/  @P0 BRA `(.L_x_72) ;  /* 0x00000000003c0947 */ /* 0x000fea0003800000 */
[----:B------:R-:W1:Y:S01]  /*3d10*/  S2R R2, SR_LANEID ;  /* 0x0000000000027919 */ /* 0x000e620000000000 */
[----:B------:R-:W-:Y:S01]  /*3d20*/  ULOP3.LUT UR5, URZ, UR5, URZ, 0x33, !UPT ;  /* 0x00000005ff057292 */ /* 0x000fe2000f8e33ff */
[----:B------:R-:W-:Y:S01]  /*3d30*/  LOP3.LUT R4, RZ, UR4, RZ, 0x33, !PT ;  /* 0x00000004ff047c12 */ /* 0x000fe2000f8e33ff */
[----:B------:R-:W-:Y:S02]  /*3d40*/  VOTEU.ANY UR4, UPT, PT ;  /* 0x0000000000047886 */ /* 0x000fe400038e0100 */
[----:B------:R-:W-:Y:S01]  /*3d50*/  UFLO.U32 UR4, UR4 ;  /* 0x00000004000472bd */ /* 0x000fe200080e0000 */
[----:B------:R-:W2:Y:S01]  /*3d60*/  REDUX UR6, R4 ;  /* 0x00000000040673c4 */ /* 0x000ea20000000000 */
[----:B------:R-:W-:-:S06]  /*3d70*/  IMAD.U32 R0, RZ, RZ, UR5 ;  /* 0x00000005ff007e24 */ /* 0x000fcc000f8e00ff */
[----:B------:R4:W-:Y:S01]  /*3d80*/  UTCATOMSWS.AND URZ, UR5 ;  /* 0x0000000500ff79e3 */ /* 0x0009e20008000000 */
[----:B------:R-:W3:Y:S01]  /*3d90*/  REDUX UR7, R0 ;  /* 0x00000000000773c4 */ /* 0x000ee20000000000 */
[----:B-1----:R-:W-:Y:S01]  /*3da0*/  ISETP.EQ.U32.AND P0, PT, R2, UR4, PT ;  /* 0x0000000402007c0c */ /* 0x002fe2000bf02070 */
[----:B--2---:R-:W-:Y:S01]  /*3db0*/  IMAD.U32 R2, RZ, RZ, UR6 ;  /* 0x00000006ff027e24 */ /* 0x004fe2000f8e00ff */
[----:B---3--:R-:W-:-:S11]  /*3dc0*/  MOV R3, UR7 ;  /* 0x0000000700037c02 */ /* 0x008fd60008000f00 */
[----:B------:R4:W-:Y:S04]  /*3dd0*/  @P0 ATOMS.AND RZ, [UR8+0x14], R3 ;  /* 0x00001403ffff098c */ /* 0x0009e8000a800008 */
[----:B------:R4:W-:Y:S01]  /*3de0*/  @P0 ATOMS.AND RZ, [UR8+0x18], R2 ;  /* 0x00001802ffff098c */ /* 0x0009e2000a800008 */
[----:B------:R-:W-:Y:S05]  /*3df0*/  BRA `(.L_x_73) ;  /* 0x0000000000147947 */ /* 0x000fea0003800000 */
.L_x_72:
[----:B------:R-:W-:Y:S02]  /*3e00*/  MOV R2, 0x3e20 ;  /* 0x00003e2000027802 */ /* 0x000fe40000000f00 */
[----:B---3-5:R-:W-:Y:S05]  /*3e10*/  CALL.REL.NOINC `($__internal_0_$__cuda_sm10x_tcgen05_guardrail_trap_col_being_dealloced_not_returned_by_alloc) ;  /* 0x0000006000e87944 */ /* 0x028fea0003c00000 */
[----:B------:R-:W-:Y:S05]  /*3e20*/  BRA `(.L_x_73) ;  /* 0x0000000000087947 */ /* 0x000fea0003800000 */
.L_x_71:
[----:B------:R-:W-:Y:S02]  /*3e30*/  MOV R2, 0x3e50 ;  /* 0x00003e5000027802 */ /* 0x000fe40000000f00 */
[----:B---3-5:R-:W-:Y:S05]  /*3e40*/  CALL.REL.NOINC `($__internal_2_$__cuda_sm10x_tcgen05_guardrail_trap_unallocated_columns_being_dealloced) ;  /* 0x0000006000f47944 */ /* 0x028fea0003c00000 */
.L_x_73:
[----:B------:R-:W-:Y:S01]  /*3e50*/  NOP ;  /* 0x0000000000007918 */ /* 0x000fe20000000000 */
[----:B----4-:R-:W-:Y:S05]  /*3e60*/  EXIT ;  /* 0x000000000000794d */ /* 0x010fea0003800000 */
.L_x_55:
[----:B------:R-:W-:-:S09]  /*3e70*/  UISETP.NE.OR UP0, UPT, UR17, 0x3, !UP3 ;  /* 0x000000031100788c */ /* 0x000fd2000df05670 */
[----:B------:R-:W-:Y:S05]  /*3e80*/  BRA.U UP0, `(.L_x_74) ;  /* 0x00000011005c7547 */ /* 0x000fea000b800000 */
[----:B------:R-:W1:Y:S01]  /*3e90*/  S2UR UR10, SR_CgaCtaId ;  /* 0x00000000000a79c3 */ /* 0x000e620000008800 */
[----:B------:R-:W2:Y:S01]  /*3ea0*/  LDCU UR31, c[0x0][0x370] ;  /* 0x00006e00ff1f77ac */ /* 0x000ea20008000800 */
[----:B------:R-:W-:Y:S02]  /*3eb0*/  HFMA2 R13, -RZ, RZ, 0, 0 ;  /* 0x00000000ff0d7431 */ /* 0x000fe400000001ff */
[----:B------:R-:W-:Y:S01]  /*3ec0*/  IMAD.MOV.U32 R15, RZ, RZ, 0x1 ;  /* 0x00000001ff0f7424 */ /* 0x000fe200078e00ff */
[----:B------:R-:W-:Y:S01]  /*3ed0*/  MOV R7, 0x2000 ;  /* 0x0000200000077802 */ /* 0x000fe20000000f00 */
[----:B------:R-:W2:Y:S01]  /*3ee0*/  LDCU.128 UR44, c[0x0][0xb10] ;  /* 0x00016200ff2c77ac */ /* 0x000ea20008000c00 */
[----:B------:R-:W-:Y:S01]  /*3ef0*/  IMAD.MOV.U32 R14, RZ, RZ, RZ ;  /* 0x000000ffff0e7224 */ /* 0x000fe200078e00ff */
[----:B------:R-:W3:Y:S01]  /*3f00*/  LDC.64 R16, c[0x0][0x348] ;  /* 0x0000d200ff107b82 */ /* 0x000ee20000000a00 */
[----:B------:R-:W4:Y:S01]  /*3f10*/  LDCU UR30, c[0x0][0x374] ;  /* 0x00006e80ff1e77ac */ /* 0x000f220008000800 */
[----:B------:R-:W1:Y:S06]  /*3f20*/  LDCU UR15, c[0x0][0xb0c] ;  /* 0x00016180ff0f77ac */ /* 0x000e6c0008000800 */
[----:B------:R-:W3:Y:S01]  /*3f30*/  LDC.64 R2, c[0x0][0x888] ;  /* 0x00022200ff027b82 */ /* 0x000ee20000000a00 */
[----:B------:R-:W3:Y:S01]  /*3f40*/  LDCU UR49, c[0x0][0xb20] ;  /* 0x00016400ff3177ac */ /* 0x000ee20008000800 */
[----:B------:R-:W3:Y:S06]  /*3f50*/  LDCU UR4, c[0x0][0xb30] ;  /* 0x00016600ff0477ac */ /* 0x000eec0008000800 */
[----:B------:R-:W3:Y:S01]  /*3f60*/  LDC.64 R4, c[0x0][0x890] ;  /* 0x00022400ff047b82 */ /* 0x000ee20000000a00 */
[----:B------:R-:W-:Y:S01]  /*3f70*/  UMOV UR21, 0x400 ;  /* 0x0000040000157882 */ /* 0x000fe20000000000 */
[----:B--2---:R-:W-:-:S02]  /*3f80*/  UIMAD.WIDE.U32 UR6, UR31, UR44, URZ ;  /* 0x0000002c1f0672a5 */ /* 0x004fc4000f8e00ff */
[----:B----4-:R-:W-:Y:S02]  /*3f90*/  UIMAD.WIDE.U32 UR8, UR30, UR47, URZ ;  /* 0x0000002f1e0872a5 */ /* 0x010fe4000f8e00ff */
[----:B-1----:R-:W-:Y:S02]  /*3fa0*/  ULEA UR21, UR10, UR21, 0x18 ;  /* 0x000000150a157291 */ /* 0x002fe4000f8ec0ff */
[----:B------:R-:W-:Y:S02]  /*3fb0*/  UPLOP3.LUT UP3, UPT, UPT, UPT, UPT, 0x40, 0x4 ;  /* 0x000000000004789c */ /* 0x000fe40003f6e870 */
[----:B------:R-:W-:Y:S02]  /*3fc0*/  UIADD3 UR37, UPT, UPT, UR21, 0x58, URZ ;  /* 0x0000005815257890 */ /* 0x000fe4000fffe0ff */
[----:B------:R-:W-:Y:S02]  /*3fd0*/  UIADD3 UR33, UPT, UPT, UR21, 0x40, URZ ;  /* 0x0000004015217890 */ /* 0x000fe4000fffe0ff */
[----:B------:R-:W-:-:S02]  /*3fe0*/  UIADD3 UR25, UPT, UPT, UR21, 0x48, URZ ;  /* 0x0000004815197890 */ /* 0x000fc4000fffe0ff */
[----:B------:R-:W-:Y:S01]  /*3ff0*/  UIADD3 UR17, UPT, UPT, UR21, 0x50, URZ ;  /* 0x0000005015117890 */ /* 0x000fe2000fffe0ff */
[----:B------:R-:W-:Y:S01]  /*4000*/  UMOV UR6, UR7 ;  /* 0x0000000700067c82 */ /* 0x000fe20008000000 */
[----:B------:R-:W-:Y:S01]  /*4010*/  UMOV UR41, UR9 ;  /* 0x0000000900297c82 */ /* 0x000fe20008000000 */
[----:B------:R-:W-:Y:S02]  /*4020*/  UISETP.GE.AND UP0, UPT, UR42, 0x1, UPT ;  /* 0x000000012a00788c */ /* 0x000fe4000bf06270 */
[----:B------:R-:W-:Y:S01]  /*4030*/  UISETP.NE.AND UP4, UPT, UR42, 0x1, UPT ;  /* 0x000000012a00788c */ /* 0x000fe2000bf85270 */
[----:B------:R-:W1:Y:S01]  /*4040*/  LDCU.64 UR22, c[0x0][0xb28] ;  /* 0x00016500ff1677ac */ /* 0x000e620008000a00 */
[----:B------:R-:W-:Y:S02]  /*4050*/  UISETP.NE.AND UP6, UPT, UR15, 0x1, UPT ;  /* 0x000000010f00788c */ /* 0x000fe4000bfc5270 */
[----:B------:R-:W-:Y:S02]  /*4060*/  UISETP.NE.AND UP5, UPT, UR46, 0x1, UPT ;  /* 0x000000012e00788c */ /* 0x000fe4000bfa5270 */
[----:B------:R-:W-:-:S02]  /*4070*/  UPRMT UR37, UR10, 0x654, UR37 ;  /* 0x000006540a257896 */ /* 0x000fc40008000025 */
[----:B------:R-:W-:Y:S02]  /*4080*/  USHF.R.U32.HI UR43, URZ, UR45, UR6 ;  /* 0x0000002dff2b7299 */ /* 0x000fe40008011606 */
[----:B------:R-:W-:Y:S02]  /*4090*/  UPRMT UR40, UR10, 0x654, UR33 ;  /* 0x000006540a287896 */ /* 0x000fe40008000021 */
[----:B------:R-:W-:Y:S02]  /*40a0*/  UPRMT UR39, UR10, 0x654, UR25 ;  /* 0x000006540a277896 */ /* 0x000fe40008000019 */
[----:B------:R-:W-:Y:S02]  /*40b0*/  UPRMT UR38, UR10, 0x654, UR17 ;  /* 0x000006540a267896 */ /* 0x000fe40008000011 */
[----:B---3--:R-:W-:Y:S02]  /*40c0*/  USHF.R.U32.HI UR41, URZ, UR49, UR41 ;  /* 0x00000031ff297299 */ /* 0x008fe40008011629 */
[----:B------:R-:W-:-:S11]  /*40d0*/  UISETP.NE.AND UP2, UPT, UR4, 0x1, UPT ;  /* 0x000000010400788c */ /* 0x000fd6000bf45270 */
.L_x_85:
[C---:B------:R-:W-:Y:S02]  /*40e0*/  LEA R12, R14.reuse, UR21, 0x3 ;  /* 0x000000150e0c7c11 */ /* 0x040fe4000f8e18ff */
[----:B------:R-:W-:Y:S02]  /*40f0*/  SHF.L.U32 R9, R13, 0x1f, RZ ;  /* 0x0000001f0d097819 */ /* 0x000fe400000006ff */
[----:B------:R-:W-:Y:S02]  /*4100*/  LEA R10, R14, UR21, 0x4 ;  /* 0x000000150e0a7c11 */ /* 0x000fe4000f8e20ff */
[----:B--2---:R-:W2:Y:S02]  /*4110*/  SYNCS.PHASECHK.TRANS64.TRYWAIT P0, [R12+URZ+0x90], R9 ;  /* 0x000090090c0075a7 */ /* 0x004ea400080011ff */
[----:B--2---:R-:W-:Y:S05]  /*4120*/  @!P0 BRA `(.L_x_75) ;  /* 0x0000005800d48947 */ /* 0x004fea0003800000 */
.L_x_165:
[----:B--2---:R-:W2:Y:S01]  /*4130*/  LDS.128 R8, [R10+0x120] ;  /* 0x000120000a087984 */ /* 0x004ea20000000c00 */
[----:B------:R-:W-:Y:S01]  /*4140*/  UISETP.GE.AND UP0, UPT, UR42, 0x1, UPT ;  /* 0x000000012a00788c */ /* 0x000fe2000bf06270 */
[----:B------:R-:W-:Y:S01]  /*4150*/  @!PT LDS RZ, [RZ] ;  /* 0x00000000fffff984 */ /* 0x000fe20000000800 */
[----:B------:R-:W-:Y:S01]  /*4160*/  @!PT LDS RZ, [RZ] ;  /* 0x00000000fffff984 */ /* 0x000fe20000000800 */
[----:B------:R-:W-:Y:S01]  /*4170*/  @!PT LDS RZ, [RZ] ;  /* 0x00000000fffff984 */ /* 0x000fe20000000800 */
[----:B------:R-:W-:Y:S01]  /*4180*/  @!PT LDS RZ, [RZ] ;  /* 0x00000000fffff984 */ /* 0x000fe20000000800 */
[----:B------:R3:W-:Y:S06]  /*4190*/  MEMBAR.ALL.CTA ;  /* 0x0000000000007992 */ /* 0x0007ec0000008000 */
[----:B---3--:R-:W3:Y:S01]  /*41a0*/  FENCE.VIEW.ASYNC.S ;  /* 0x00000000000073c6 */ /* 0x008ee20000000000 */
[----:B--2---:R-:W-:Y:S11]  /*41b0*/  LOP3.LUT P0, RZ, R10, 0x1, RZ, 0xc0, !PT ;  /* 0x000000010aff7812 */ /* 0x004ff6000780c0ff */
[----:B------:R-:W-:Y:S02]  /*41c0*/  @!UPT UIADD3 URZ, UPT, UPT, URZ, URZ, URZ ;  /* 0x000000fffffff290 */ /* 0x000fe4000fffe0ff */
[----:B---3--:R-:W-:Y:S01]  /*41d0*/  VOTEU.ANY UP1, P0 ;  /* 0x0000000000ff7886 */ /* 0x008fe20000020100 */
[----:B------:R-:W-:Y:S11]  /*41e0*/  PLOP3.LUT P0, PT, PT, PT, UP1, 0x80, 0x8 ;  /* 0x000000000008781c */ /* 0x000ff60003f0f018 */
[----:B------:R-:W-:Y:S02]  /*41f0*/  @!UPT UIADD3 URZ, UPT, UPT, URZ, URZ, URZ ;  /* 0x000000fffffff290 */ /* 0x000fe4000fffe0ff */
[----:B------:R-:W-:Y:S02]  /*4200*/  @P0 SHF.R.U32.HI R0, RZ, 0x10, R9 ;  /* 0x00000010ff000819 */ /* 0x000fe40000011609 */
[----:B------:R-:W-:Y:S02]  /*4210*/  @P0 MOV R6, R8 ;  /* 0x0000000800060202 */ /* 0x000fe40000000f00 */
[----:B------:R-:W-:Y:S01]  /*4220*/  @P0 R2UR UR4, R0 ;  /* 0x00000000000402ca */ /* 0x000fe200000e0000 */
[----:B------:R-:W-:Y:S01]  /*4230*/  VIADD R0, R12, 0xa0 ;  /* 0x000000a00c007836 */ /* 0x000fe20000000000 */
[----:B------:R-:W-:Y:S02]  /*4240*/  @P0 LOP3.LUT R8, R9, 0xffff, RZ, 0xc0, !PT ;  /* 0x0000ffff09080812 */ /* 0x000fe400078ec0ff */
[----:B------:R-:W-:Y:S02]  /*4250*/  @P0 R2UR UR6, R6 ;  /* 0x00000000060602ca */ /* 0x000fe400000e0000 */
[----:B------:R-:W-:Y:S02]  /*4260*/  PRMT R0, RZ, 0x654, R0 ;  /* 0x00000654ff007816 */ /* 0x000fe40000000000 */
[----:B------:R-:W-:Y:S02]  /*4270*/  @P0 R2UR UR5, R8 ;  /* 0x00000000080502ca */ /* 0x000fe400000e0000 */
[----:B------:R2:W-:Y:S03]  /*4280*/  SYNCS.ARRIVE.TRANS64.RED.A1T0 RZ, [R0+URZ], RZ ;  /* 0x000000ff00ff79a7 */ /* 0x0005e600081004ff */
[----:B------:R-:W-:Y:S04]  /*4290*/  @UP1 UMOV UR29, UR4 ;  /* 0x00000004001d1c82 */ /* 0x000fe80008000000 */
[----:B------:R-:W-:Y:S04]  /*42a0*/  @UP1 UMOV UR14, UR6 ;  /* 0x00000006000e1c82 */ /* 0x000fe80008000000 */
[----:B------:R-:W-:Y:S01]  /*42b0*/  @UP1 UMOV UR13, UR5 ;  /* 0x00000005000d1c82 */ /* 0x000fe20008000000 */
[----:B------:R-:W-:Y:S05]  /*42c0*/  BRA.U !UP0, `(.L_x_76) ;  /* 0x0000000108a47547 */ /* 0x000fea000b800000 */
[----:B------:R-:W-:Y:S02]  /*42d0*/  UIMAD.WIDE.U32 UR18, UR13, UR47, URZ ;  /* 0x0000002f0d1272a5 */ /* 0x000fe4000f8e00ff */
[----:B------:R-:W-:Y:S02]  /*42e0*/  UIMAD.WIDE.U32 UR26, UR14, UR44, URZ ;  /* 0x0000002c0e1a72a5 */ /* 0x000fe4000f8e00ff */
[----:B------:R-:W-:Y:S02]  /*42f0*/  USEL UR4, UR30, UR41, !UP5 ;  /* 0x000000291e047287 */ /* 0x000fe4000e800000 */
[----:B------:R-:W-:Y:S02]  /*4300*/  USEL UR7, UR31, UR43, !UP6 ;  /* 0x0000002b1f077287 */ /* 0x000fe4000f000000 */
[----:B-1----:R-:W-:Y:S02]  /*4310*/  UIMAD.WIDE.U32 UR8, UR4, UR22, URZ ;  /* 0x00000016040872a5 */ /* 0x002fe4000f8e00ff */
[----:B------:R-:W-:Y:S01]  /*4320*/  UIMAD.WIDE.U32 UR10, UR7, UR22, URZ ;  /* 0x00000016070a72a5 */ /* 0x000fe2000f8e00ff */
[----:B------:R-:W-:Y:S02]  /*4330*/  UMOV UR5, UR19 ;  /* 0x0000001300057c82 */ /* 0x000fe40008000000 */
[----:B------:R-:W-:Y:S03]  /*4340*/  USHF.R.U32.HI UR6, URZ, UR49, UR5 ;  /* 0x00000031ff067299 */ /* 0x000fe60008011605 */
[----:B------:R-:W-:Y:S01]  /*4350*/  UMOV UR5, UR27 ;  /* 0x0000001b00057c82 */ /* 0x000fe20008000000 */
[----:B------:R-:W-:Y:S02]  /*4360*/  USEL UR6, UR13, UR6, !UP5 ;  /* 0x000000060d067287 */ /* 0x000fe4000e800000 */
[----:B------:R-:W-:Y:S03]  /*4370*/  USHF.R.U32.HI UR12, URZ, UR45, UR5 ;  /* 0x0000002dff0c7299 */ /* 0x000fe60008011605 */
[----:B------:R-:W-:Y:S02]  /*4380*/  UMOV UR5, UR9 ;  /* 0x0000000900057c82 */ /* 0x000fe40008000000 */
[----:B------:R-:W-:Y:S03]  /*4390*/  @UP4 USHF.R.U32.HI UR4, URZ, UR23, UR5 ;  /* 0x00000017ff044299 */ /* 0x000fe60008011605 */
[----:B------:R-:W-:Y:S01]  /*43a0*/  UMOV UR5, UR11 ;  /* 0x0000000b00057c82 */ /* 0x000fe20008000000 */
[----:B------:R-:W-:Y:S02]  /*43b0*/  UIMAD UR4, UR42, UR4, URZ ;  /* 0x000000042a0472a4 */ /* 0x000fe4000f8e02ff */
[----:B------:R-:W-:Y:S02]  /*43c0*/  @UP4 USHF.R.U32.HI UR7, URZ, UR23, UR5 ;  /* 0x00000017ff074299 */ /* 0x000fe40008011605 */
[----:B------:R-:W-:Y:S02]  /*43d0*/  UIMAD.WIDE.U32 UR10, UR6, UR22, URZ ;  /* 0x00000016060a72a5 */ /* 0x000fe4000f8e00ff */
[----:B------:R-:W-:Y:S02]  /*43e0*/  USEL UR5, UR14, UR12, !UP6 ;  /* 0x0000000c0e057287 */ /* 0x000fe4000f000000 */
[----:B------:R-:W-:Y:S02]  /*43f0*/  UIMAD UR8, UR42, UR7, URZ ;  /* 0x000000072a0872a4 */ /* 0x000fe4000f8e02ff */
[----:B------:R-:W-:Y:S03]  /*4400*/  UISETP.GE.AND UP0, UPT, UR6, UR4, UPT ;  /* 0x000000040600728c */ /* 0x000fe6000bf06270 */
[----:B------:R-:W-:Y:S01]  /*4410*/  UMOV UR4, UR11 ;  /* 0x0000000b00047c82 */ /* 0x000fe20008000000 */
[----:B------:R-:W-:Y:S02]  /*4420*/  UISETP.GE.OR UP0, UPT, UR5, UR8, UP0 ;  /* 0x000000080500728c */ /* 0x000fe40008706670 */
[----:B------:R-:W-:Y:S02]  /*4430*/  USHF.R.U32.HI UR4, URZ, UR23, UR4 ;  /* 0x00000017ff047299 */ /* 0x000fe40008011604 */
[----:B------:R-:W-:Y:S02]  /*4440*/  UIMAD.WIDE.U32 UR8, UR5, UR22, URZ ;  /* 0x00000016050872a5 */ /* 0x000fe4000f8e00ff */
[----:B------:R-:W-:Y:S04]  /*4450*/  USEL UR10, UR6, UR4, !UP4 ;  /* 0x00000004060a7287 */ /* 0x000fe8000e000000 */
[----:B------:R-:W-:Y:S01]  /*4460*/  UIADD3 UR11, UPT, UPT, -UR10, URZ, URZ ;  /* 0x000000ff0a0b7290 */ /* 0x000fe2000fffe1ff */
[----:B------:R-:W-:Y:S02]  /*4470*/  @!UP0 UMOV UR4, UR9 ;  /* 0x0000000900048c82 */ /* 0x000fe40008000000 */
[----:B------:R-:W-:Y:S02]  /*4480*/  @!UP0 USHF.R.U32.HI UR4, URZ, UR23, UR4 ;  /* 0x00000017ff048299 */ /* 0x000fe40008011604 */
[----:B------:R-:W-:Y:S02]  /*4490*/  UIMAD UR8, UR42, UR11, UR6 ;  /* 0x0000000b2a0872a4 */ /* 0x000fe4000f8e0206 */
[----:B------:R-:W-:Y:S04]  /*44a0*/  @!UP0 USEL UR4, UR5, UR4, !UP4 ;  /* 0x0000000405048287 */ /* 0x000fe8000e000000 */
[----:B------:R-:W-:Y:S02]  /*44b0*/  @!UP0 UIMAD UR8, UR7, UR8, UR4 ;  /* 0x00000008070882a4 */ /* 0x000fe4000f8e0204 */
[----:B------:R-:W-:Y:S02]  /*44c0*/  @!UP0 UIADD3 UR9, UPT, UPT, UR10, -UR4, URZ ;  /* 0x800000040a098290 */ /* 0x000fe4000fffe0ff */
[----:B------:R-:W-:Y:S02]  /*44d0*/  UIADD3 UR4, UPT, UPT, -UR5, URZ, URZ ;  /* 0x000000ff05047290 */ /* 0x000fe4000fffe1ff */
[----:B------:R-:W-:Y:S02]  /*44e0*/  UIADD3 UR7, UPT, UPT, -UR6, URZ, URZ ;  /* 0x000000ff06077290 */ /* 0x000fe4000fffe1ff */
[----:B------:R-:W-:Y:S02]  /*44f0*/  @!UP0 UIMAD UR6, UR9, UR42, UR5 ;  /* 0x0000002a090682a4 */ /* 0x000fe4000f8e0205 */
[----:B------:R-:W-:Y:S02]  /*4500*/  UIMAD UR14, UR15, UR4, UR14 ;  /* 0x000000040f0e72a4 */ /* 0x000fe4000f8e020e */
[----:B------:R-:W-:Y:S01]  /*4510*/  UIMAD UR13, UR46, UR7, UR13 ;  /* 0x000000072e0d72a4 */ /* 0x000fe2000f8e020d */
[----:B------:R-:W-:Y:S02]  /*4520*/  @!UP0 UMOV UR5, UR8 ;  /* 0x0000000800058c82 */ /* 0x000fe40008000000 */
[----:B------:R-:W-:Y:S02]  /*4530*/  UIMAD UR14, UR5, UR15, UR14 ;  /* 0x0000000f050e72a4 */ /* 0x000fe4000f8e020e */
[----:B------:R-:W-:Y:S11]  /*4540*/  UIMAD UR13, UR6, UR46, UR13 ;  /* 0x0000002e060d72a4 */ /* 0x000ff6000f8e020d */
[----:B------:R-:W-:Y:S01]  /*4550*/  @!UPT UIADD3 URZ, UPT, UPT, URZ, URZ, URZ ;  /* 0x000000fffffff290 */ /* 0x000fe2000fffe0ff */
.L_x_76:
[----:B------:R-:W3:Y:S01]  /*4560*/  @!UP2 LDCU.128 UR8, c[0x0][0xb10] ;  /* 0x00016200ff08a7ac */ /* 0x000ee20008000c00 */
[C---:B------:R-:W-:Y:S02]  /*4570*/  ISETP.NE.U32.AND P1, PT, R4.reuse, RZ, PT ;  /* 0x000000ff0400720c */ /* 0x040fe40003f25070 */
[----:B------:R-:W-:Y:S02]  /*4580*/  ISETP.NE.U32.AND P0, PT, R4, RZ, PT ;  /* 0x000000ff0400720c */ /* 0x000fe40003f05070 */
[C---:B------:R-:W-:Y:S02]  /*4590*/  ISETP.NE.AND.EX P1, PT, R5.reuse, RZ, PT, P1 ;  /* 0x000000ff0500720c */ /* 0x040fe40003f25310 */
[----:B------:R-:W-:Y:S01]  /*45a0*/  ISETP.NE.AND.EX P0, PT, R5, RZ, PT, P0 ;  /* 0x000000ff0500720c */ /* 0x000fe20003f05300 */
[----:B------:R-:W4:Y:S01]  /*45b0*/  @!UP2 LDCU UR5, c[0x0][0xb0c] ;  /* 0x00016180ff05a7ac */ /* 0x000f220008000800 */
[----:B------:R-:W-:Y:S01]  /*45c0*/  SHF.L.U32 R9, R15, 0x1f, RZ ;  /* 0x0000001f0f097819 */ /* 0x000fe200000006ff */
[----:B------:R-:W-:Y:S02]  /*45d0*/  USHF.L.U32 UR35, UR16, 0x6, URZ ;  /* 0x0000000610237899 */ /* 0x000fe400080006ff */
[----:B------:R-:W-:Y:S02]  /*45e0*/  USHF.L.U32 UR34, UR20, 0x8, URZ ;  /* 0x0000000814227899 */ /* 0x000fe400080006ff */
[----:B---3--:R-:W-:Y:S07]  /*45f0*/  UIMAD.WIDE.U32 UR6, UR14, UR8, URZ ;  /* 0x000000080e0672a5 */ /* 0x008fee000f8e00ff */
[----:B------:R-:W-:Y:S01]  /*4600*/  @!UP2 UMOV UR4, UR7 ;  /* 0x000000070004ac82 */ /* 0x000fe20008000000 */
[----:B----4-:R-:W-:Y:S02]  /*4610*/  @!UP2 UISETP.NE.AND UP0, UPT, UR5, 0x1, UPT ;  /* 0x000000010500a88c */ /* 0x010fe4000bf05270 */
[----:B------:R-:W-:Y:S02]  /*4620*/  @!UP2 USHF.R.U32.HI UR4, URZ, UR9, UR4 ;  /* 0x00000009ff04a299 */ /* 0x000fe40008011604 */
[----:B------:R-:W-:Y:S02]  /*4630*/  UIMAD.WIDE.U32 UR6, UR13, UR11, URZ ;  /* 0x0000000b0d0672a5 */ /* 0x000fe4000f8e00ff */
[----:B------:R-:W-:Y:S02]  /*4640*/  @!UP2 USEL UR8, UR14, UR4, !UP0 ;  /* 0x000000040e08a287 */ /* 0x000fe4000c000000 */
[----:B------:R-:W-:Y:S03]  /*4650*/  @!UP2 UISETP.NE.AND UP0, UPT, UR10, 0x1, UPT ;  /* 0x000000010a00a88c */ /* 0x000fe6000bf05270 */
[----:B------:R-:W-:Y:S02]  /*4660*/  @!UP2 UMOV UR6, UR7 ;  /* 0x000000070006ac82 */ /* 0x000fe40008000000 */
[----:B------:R-:W3:Y:S02]  /*4670*/  @!UP2 LDCU UR4, c[0x0][0xb20] ;  /* 0x00016400ff04a7ac */ /* 0x000ee40008000800 */
[----:B---3--:R-:W-:Y:S04]  /*4680*/  @!UP2 USHF.R.U32.HI UR6, URZ, UR4, UR6 ;  /* 0x00000004ff06a299 */ /* 0x008fe80008011606 */
[----:B------:R-:W-:Y:S04]  /*4690*/  @!UP2 USEL UR6, UR13, UR6, !UP0 ;  /* 0x000000060d06a287 */ /* 0x000fe8000c000000 */
[----:B------:R-:W-:Y:S02]  /*46a0*/  @!UP2 UIADD3 UR4, UPT, UPT, -UR8, UR6, URZ ;  /* 0x000000060804a290 */ /* 0x000fe4000fffe1ff */
[----:B------:R-:W-:Y:S02]  /*46b0*/  @!UP2 UIADD3 UR6, UPT, UPT, UR8, -UR6, URZ ;  /* 0x800000060806a290 */ /* 0x000fe4000fffe0ff */
[----:B------:R-:W-:Y:S02]  /*46c0*/  @!UP2 UIMAD UR14, UR4, UR5, UR14 ;  /* 0x00000005040ea2a4 */ /* 0x000fe4000f8e020e */
[----:B------:R-:W-:Y:S01]  /*46d0*/  @!UP2 UIMAD UR13, UR6, UR10, UR13 ;  /* 0x0000000a060da2a4 */ /* 0x000fe2000f8e020d */
[----:B------:R-:W-:Y:S11]  /*46e0*/  BRA.U UP3, `(.L_x_77) ;  /* 0x0000000103107547 */ /* 0x000ff6000b800000 */
[----:B--2---:R-:W-:Y:S04]  /*46f0*/  MOV R0, UR48 ;  /* 0x0000003000007c02 */ /* 0x004fe80008000f00 */
[----:B------:R-:W-:Y:S04]  /*4700*/  SHF.L.U32 R11, R0, 0x1f, RZ ;  /* 0x0000001f000b7819 */ /* 0x000fe800000006ff */
[----:B------:R-:W2:Y:S02]  /*4710*/  SYNCS.PHASECHK.TRANS64.TRYWAIT P2, [UR21+0x88], R11 ;  /* 0x0000880bff0075a7 */ /* 0x000ea40008041115 */
[----:B--2---:R-:W-:Y:S05]  /*4720*/  @!P2 BRA `(.L_x_78) ;  /* 0x000000540068a947 */ /* 0x004fea0003800000 */
.L_x_77:
[----:B------:R-:W-:Y:S05]  /*4730*/  @!P1 BRA `(.L_x_79) ;  /* 0x0000000000309947 */ /* 0x000fea0003800000 */
[----:B------:R-:W-:Y:S01]  /*4740*/  ISETP.NE.U32.AND P1, PT, R2, RZ, PT ;  /* 0x000000ff0200720c */ /* 0x000fe20003f25070 */
[----:B------:R-:W3:Y:S01]  /*4750*/  LDCU.64 UR4, c[0x0][0x358] ;  /* 0x00006b00ff0477ac */ /* 0x000ee20008000a00 */
[----:B------:R-:W-:Y:S02]  /*4760*/  IMAD.MOV.U32 R81, RZ, RZ, 0x1 ;  /* 0x00000001ff517424 */ /* 0x000fe400078e00ff */
[----:B------:R-:W-:Y:S11]  /*4770*/  ISETP.NE.AND.EX P1, PT, R3, RZ, PT, P1 ;  /* 0x000000ff0300720c */ /* 0x000ff60003f25310 */
[----:B------:R-:W-:Y:S02]  /*4780*/  @!UPT UIADD3 URZ, UPT, UPT, URZ, URZ, URZ ;  /* 0x000000fffffff290 */ /* 0x000fe4000fffe0ff */
[----:B--2---:R-:W2:Y:S01]  /*4790*/  @P1 LDC.64 R10, c[0x0][0x888] ;  /* 0x00022200ff0a1b82 */ /* 0x004ea20000000a00 */
[----:B------:R-:W-:Y:S04]  /*47a0*/  @P1 IMAD R0, R4, UR36, RZ ;  /* 0x0000002404001c24 */ /* 0x000fe8000f8e02ff */
[----:B--2---:R-:W-:Y:S04]  /*47b0*/  @P1 IMAD.WIDE R10, R0, 0x4, R10 ;  /* 0x00000004000a1825 */ /* 0x004fe800078e020a */
[----:B------:R-:W-:Y:S01]  /*47c0*/  HFMA2 R0, -RZ, RZ, 0, 5.9604644775390625e-08 ;  /* 0x00000001ff007431 */ /* 0x000fe200000001ff */
[----:B---3-5:R3:W5:Y:S04]  /*47d0*/  @P1 LDG.E R41, desc[UR4][R10.64] ;  /* 0x000000040a291981 */ /* 0x028768000c1e1900 */
[----:B------:R-:W-:Y:S01]  /*47e0*/  @!P1 PRMT R81, R0, 0x7610, R81 ;  /* 0x0000761000519816 */ /* 0x000fe20000000051 */
[----:B---3--:R-:W4:Y:S06]  /*47f0*/  @!P1 LDC R41, c[0x0][0x880] ;  /* 0x00022000ff299b82 */ /* 0x008f2c0000000800 */
.L_x_79:
[----:B----45:R-:W-:Y:S01]  /*4800*/  @!P0 FSETP.EQ.AND P1, PT, R41, RZ, PT ;  /* 0x000000ff2900820b */ /* 0x030fe20003f22000 */
[----:B------:R-:W-:Y:S01]  /*4810*/  @!UPT UIADD3 URZ, UPT, UPT, URZ, URZ, URZ ;  /* 0x000000fffffff290 */ /* 0x000fe2000fffe0ff */
[----:B------:R-:W-:Y:S11]  /*4820*/  @!P0 BRA `(.L_x_80) ;  /* 0x0000000000188947 */ /* 0x000ff60003800000 */
[----:B------:R-:W-:Y:S02]  /*4830*/  LOP3.LUT P0, RZ, R81, 0xff, RZ, 0xc0, !PT ;  /* 0x000000ff51ff7812 */ /* 0x000fe4000780c0ff */
[----:B------:R-:W-:Y:S04]  /*4840*/  ISETP.NE.U32.AND P1, PT, R2, RZ, PT ;  /* 0x000000ff0200720c */ /* 0x000fe80003f25070 */
[----:B------:R-:W-:Y:S04]  /*4850*/  ISETP.NE.AND.EX P1, PT, R3, RZ, PT, P1 ;  /* 0x000000ff0300720c */ /* 0x000fe80003f25310 */
[----:B------:R-:W-:Y:S03]  /*4860*/  PLOP3.LUT P1, PT, P1, PT, PT, 0x8, 0x80 ;  /* 0x000000000080781c */ /* 0x000fe60000f2e170 */
[----:B------:R-:W-:Y:S11]  /*4870*/  @P0 FSETP.EQ.AND P1, PT, R41, RZ, PT ;  /* 0x000000ff2900020b */ /* 0x000ff60003f22000 */
[----:B------:R-:W-:Y:S02]  /*4880*/  @!UPT UIADD3 URZ, UPT, UPT, URZ, URZ, URZ ;  /* 0x000000fffffff290 */ /* 0x000fe4000fffe0ff */
.L_x_80:
[----:B------:R-:W3:Y:S01]  /*4890*/  SYNCS.PHASECHK.TRANS64.TRYWAIT P2, [UR21+0x60], R9 ;  /* 0x00006009ff0075a7 */ /* 0x000ee20008041115 */
[----:B------:R-:W-:Y:S04]  /*48a0*/  ELECT P0, URZ, PT ;  /* 0x0000000000ff782f */ /* 0x000fe80003800000 */
[----:B------:R-:W-:Y:S11]  /*48b0*/  PLOP3.LUT P1, PT, P1, P0, PT, 0xf2, 0x2f ;  /* 0x00000000002f781c */ /* 0x000ff60000f21e72 */
[----:B------:R-:W-:Y:S02]  /*48c0*/  @!UPT UIADD3 URZ, UPT, UPT, URZ, URZ, URZ ;  /* 0x000000fffffff290 */ /* 0x000fe4000fffe0ff */
[----:B------:R-:W-:Y:S05]  /*48d0*/  @!P1 IADD3 R8, P0, PT, R16, 0x580, RZ ;  /* 0x0000058010089810 */ /* 0x000fea0007f1e0ff */
[----:B------:R-:W-:Y:S01]  /*48e0*/  @!P1 IMAD.X R6, RZ, RZ, R17, P0 ;  /* 0x000000ffff069224 */ /* 0x000fe200000e0611 */
[----:B---3--:R-:W-:Y:S07]  /*48f0*/  @!P2 BRA `(.L_x_81) ;  /* 0x00000054000ca947 */ /* 0x008fee0003800000 */
.L_x_168:
[----:B------:R-:W-:Y:S01]  /*4900*/  @!P1 R2UR UR5, R8 ;  /* 0x00000000080592ca */ /* 0x000fe200000e0000 */
[----:B------:R-:W-:Y:S01]  /*4910*/  VOTEU.ALL UP0, P1 ;  /* 0x0000000000ff7886 */ /* 0x000fe20000800000 */
[----:B------:R-:W-:Y:S01]  /*4920*/  @!P1 R2UR UR4, R6 ;  /* 0x00000000060492ca */ /* 0x000fe200000e0000 */
[----:B--2---:R-:W-:Y:S01]  /*4930*/  @!P1 IMAD.MOV.U32 R0, RZ, RZ, 0x2000 ;  /* 0x00002000ff009424 */ /* 0x004fe200078e00ff */
[----:B------:R-:W-:Y:S01]  /*4940*/  UMOV UR6, 0x0 ;  /* 0x0000000000067882 */ /* 0x000fe20000000000 */
[----:B------:R-:W-:Y:S01]  /*4950*/  UMOV UR7, 0x10000000 ;  /* 0x1000000000077882 */ /* 0x000fe20000000000 */
[----:B------:R-:W-:Y:S01]  /*4960*/  @!UP0 UIADD3 UR32, UPT, UPT, UR21, 0x400, URZ ;  /* 0x0000040015208890 */ /* 0x000fe2000fffe0ff */
[----:B------:R-:W-:Y:S01]  /*4970*/  @!P1 IADD3 R8, P0, PT, R16, 0x580, RZ ;  /* 0x0000058010089810 */ /* 0x000fe20007f1e0ff */
[----:B------:R-:W-:Y:S04]  /*4980*/  VOTEU.ALL UP0, P1 ;  /* 0x0000000000ff7886 */ /* 0x000fe80000800000 */
[----:B------:R-:W-:Y:S02]  /*4990*/  @!P1 IMAD.X R6, RZ, RZ, R17, P0 ;  /* 0x000000ffff069224 */ /* 0x000fe400000e0611 */
[----:B------:R-:W-:Y:S02]  /*49a0*/  IMAD.U32 R10, RZ, RZ, UR5 ;  /* 0x00000005ff0a7e24 */ /* 0x000fe4000f8e00ff */
[----:B------:R-:W-:Y:S03]  /*49b0*/  IMAD.U32 R11, RZ, RZ, UR4 ;  /* 0x00000004ff0b7e24 */ /* 0x000fe6000f8e00ff */
[----:B------:R-:W-:Y:S02]  /*49c0*/  @!P1 R2UR UR4, R10 ;  /* 0x000000000a0492ca */ /* 0x000fe400000e0000 */
[----:B------:R-:W-:Y:S11]  /*49d0*/  @!P1 R2UR UR5, R11 ;  /* 0x000000000b0592ca */ /* 0x000ff600000e0000 */
[----:B------:R-:W-:Y:S02]  /*49e0*/  @!UPT UIADD3 URZ, UPT, UPT, URZ, URZ, URZ ;  /* 0x000000fffffff290 */ /* 0x000fe4000fffe0ff */
[----:B------:R2:W-:Y:S01]  /*49f0*/  @!UP0 UTMALDG.3D [UR32], [UR4], desc[UR6] ;  /* 0x00000620040085b4 */ /* 0x0005e20008011000 */
[----:B------:R2:W-:Y:S01]  /*4a00*/  @!P1 SYNCS.ARRIVE.TRANS64.RED.A0TR RZ, [UR21+0x40], R0 ;  /* 0x00004000ffff99a7 */ /* 0x0005e20008300415 */
[----:B------:R-:W-:Y:S01]  /*4a10*/  SYNCS.ARRIVE.TRANS64.RED.A1T0 RZ, [UR40], RZ ;  /* 0x000000ffffff79a7 */ /* 0x000fe20008100428 */
[----:B------:R-:W3:Y:S02]  /*4a20*/  SYNCS.PHASECHK.TRANS64.TRYWAIT P2, [UR21+0x68], R9 ;  /* 0x00006809ff0075a7 */ /* 0x000ee40008041115 */
[----:B--23--:R-:W-:Y:S05]  /*4a30*/  @!P2 BRA `(.L_x_82) ;  /* 0x0000005000d4a947 */ /* 0x00cfea0003800000 */
.L_x_170:
        /* <DEDUP_REMOVED lines=8> */
[----:B------:R-:W-:Y:S01]  /*4ac0*/  @!UP0 UIADD3 UR24, UPT, UPT, UR21, 0x2400, URZ ;  /* 0x0000240015188890 */ /* 0x000fe2000fffe0ff */
[----:B------:R-:W-:Y:S01]  /*4ad0*/  VOTEU.ALL UP0, P1 ;  /* 0x0000000000ff7886 */ /* 0x000fe20000800000 */
[----:B------:R-:W-:Y:S01]  /*4ae0*/  UMOV UR27, UR35 ;  /* 0x00000023001b7c82 */ /* 0x000fe20008000000 */
[----:B------:R-:W-:Y:S02]  /*4af0*/  UMOV UR28, UR36 ;  /* 0x00000024001c7c82 */ /* 0x000fe40008000000 */
[----:B------:R-:W-:Y:S02]  /*4b00*/  IMAD.U32 R10, RZ, RZ, UR5 ;  /* 0x00000005ff0a7e24 */ /* 0x000fe4000f8e00ff */
[----:B------:R-:W-:Y:S02]  /*4b10*/  IMAD.U32 R11, RZ, RZ, UR4 ;  /* 0x00000004ff0b7e24 */ /* 0x000fe4000f8e00ff */
[----:B------:R-:W-:Y:S01]  /*4b20*/  @!P1 IMAD.X R6, RZ, RZ, R17, P0 ;  /* 0x000000ffff069224 */ /* 0x000fe200000e0611 */
        /* <DEDUP_REMOVED lines=8> */
.L_x_172:
[----:B------:R-:W-:Y:S01]  /*4bb0*/  @!P1 R2UR UR5, R8 ;  /* 0x00000000080592ca */ /* 0x000fe200000e0000 */
[----:B------:R-:W-:Y:S01]  /*4bc0*/  VOTEU.ALL UP0, P1 ;  /* 0x0000000000ff7886 */ /* 0x000fe20000800000 */
[----:B------:R-:W-:Y:S01]  /*4bd0*/  @!P1 R2UR UR4, R6 ;  /* 0x00000000060492ca */ /* 0x000fe200000e0000 */
[----:B--2---:R-:W-:Y:S01]  /*4be0*/  @!P1 IMAD.MOV.U32 R0, RZ, RZ, 0x2000 ;  /* 0x00002000ff009424 */ /* 0x004fe200078e00ff */
[----:B------:R-:W-:Y:S01]  /*4bf0*/  UMOV UR6, 0x0 ;  /* 0x0000000000067882 */ /* 0x000fe20000000000 */
[----:B------:R-:W-:Y:S01]  /*4c00*/  UMOV UR7, 0x10000000 ;  /* 0x1000000000077882 */ /* 0x000fe20000000000 */
[----:B------:R-:W-:Y:S01]  /*4c10*/  @!UP0 UIADD3 UR18, UPT, UPT, UR34, 0x80, URZ ;  /* 0x0000008022128890 */ /* 0x000fe2000fffe0ff */
[----:B------:R-:W-:Y:S01]  /*4c20*/  VIADD R14, R14, 0x1 ;  /* 0x000000010e0e7836 */ /* 0x000fe20000000000 */
[----:B------:R-:W-:Y:S01]  /*4c30*/  @!UP0 UIADD3 UR16, UPT, UPT, UR21, 0x4400, URZ ;  /* 0x0000440015108890 */ /* 0x000fe2000fffe0ff */
[----:B------:R-:W-:Y:S01]  /*4c40*/  VOTEU.ALL UP0, P1 ;  /* 0x0000000000ff7886 */ /* 0x000fe20000800000 */
[----:B------:R-:W-:Y:S01]  /*4c50*/  UMOV UR19, UR35 ;  /* 0x0000002300137c82 */ /* 0x000fe20008000000 */
[----:B------:R-:W-:Y:S02]  /*4c60*/  UMOV UR20, UR36 ;  /* 0x0000002400147c82 */ /* 0x000fe40008000000 */
        /* <DEDUP_REMOVED lines=10> */
.L_x_174:
[----:B------:R-:W-:Y:S01]  /*4d10*/  @!P1 IADD3 R6, P0, PT, R16, 0x580, RZ ;  /* 0x0000058010069810 */ /* 0x000fe20007f1e0ff */
[----:B------:R-:W-:Y:S01]  /*4d20*/  VOTEU.ALL UP0, P1 ;  /* 0x0000000000ff7886 */ /* 0x000fe20000800000 */
[----:B------:R-:W-:Y:S01]  /*4d30*/  UMOV UR6, 0x0 ;  /* 0x0000000000067882 */ /* 0x000fe20000000000 */
[----:B------:R-:W-:Y:S01]  /*4d40*/  UMOV UR7, 0x10000000 ;  /* 0x1000000000077882 */ /* 0x000fe20000000000 */
[----:B------:R-:W-:Y:S01]  /*4d50*/  @!P1 R2UR UR5, R6 ;  /* 0x00000000060592ca */ /* 0x000fe200000e0000 */
[----:B--2---:R-:W-:Y:S01]  /*4d60*/  @!P1 IMAD.X R0, RZ, RZ, R17, P0 ;  /* 0x000000ffff009224 */ /* 0x004fe200000e0611 */
[----:B------:R-:W-:Y:S01]  /*4d70*/  @!UP0 UIADD3 UR10, UPT, UPT, UR34, 0xc0, URZ ;  /* 0x000000c0220a8890 */ /* 0x000fe2000fffe0ff */
[----:B------:R-:W-:Y:S01]  /*4d80*/  R2UR UR18, R83 ;  /* 0x00000000531272ca */ /* 0x000fe200000e0000 */
[----:B------:R-:W-:Y:S01]  /*4d90*/  @!UP0 UIADD3 UR8, UPT, UPT, UR21, 0x6400, URZ ;  /* 0x0000640015088890 */ /* 0x000fe2000fffe0ff */
[----:B------:R-:W-:Y:S01]  /*4da0*/  R2UR UR16, R84 ;  /* 0x00000000541072ca */ /* 0x000fe200000e0000 */
[----:B------:R-:W-:Y:S01]  /*4db0*/  @!UP0 UIADD3 UR9, UPT, UPT, UR21, 0x58, URZ ;  /* 0x0000005815098890 */ /* 0x000fe2000fffe0ff */
[----:B------:R-:W-:Y:S01]  /*4dc0*/  @!P1 R2UR UR4, R0 ;  /* 0x00000000000492ca */ /* 0x000fe200000e0000 */
[----:B------:R-:W-:Y:S01]  /*4dd0*/  VOTEU.ALL UP0, P1 ;  /* 0x0000000000ff7886 */ /* 0x000fe20000800000 */
[----:B------:R-:W-:Y:S01]  /*4de0*/  UMOV UR11, UR35 ;  /* 0x00000023000b7c82 */ /* 0x000fe20008000000 */
[----:B------:R-:W-:Y:S01]  /*4df0*/  UMOV UR12, UR36 ;  /* 0x00000024000c7c82 */ /* 0x000fe20008000000 */
[C---:B------:R-:W-:Y:S01]  /*4e00*/  ISETP.NE.AND P0, PT, R14.reuse, 0x2, PT ;  /* 0x000000020e00780c */ /* 0x040fe20003f05270 */
[----:B------:R-:W-:Y:S01]  /*4e10*/  UPLOP3.LUT UP3, UPT, UPT, UPT, UPT, 0x80, 0x8 ;  /* 0x000000000008789c */ /* 0x000fe20003f6f070 */
[----:B------:R-:W-:Y:S01]  /*4e20*/  IMAD.U32 R8, RZ, RZ, UR5 ;  /* 0x00000005ff087e24 */ /* 0x000fe2000f8e00ff */
[----:B------:R-:W-:Y:S01]  /*4e30*/  LOP3.LUT R15, R15, 0x1, RZ, 0x3c, !PT ;  /* 0x000000010f0f7812 */ /* 0x000fe200078e3cff */
[----:B------:R-:W-:Y:S01]  /*4e40*/  UMOV UR36, UR29 ;  /* 0x0000001d00247c82 */ /* 0x000fe20008000000 */
[----:B------:R-:W-:Y:S01]  /*4e50*/  SEL R0, RZ, 0x1, P0 ;  /* 0x00000001ff007807 */ /* 0x000fe20000000000 */
[----:B------:R-:W-:Y:S01]  /*4e60*/  UIADD3 UR20, UPT, UPT, UR13, UR18, URZ ;  /* 0x000000120d147290 */ /* 0x000fe2000fffe0ff */
[----:B------:R-:W-:Y:S01]  /*4e70*/  SEL R14, R14, RZ, P0 ;  /* 0x000000ff0e0e7207 */ /* 0x000fe20000000000 */
[----:B------:R-:W-:Y:S01]  /*4e80*/  UIADD3 UR16, UPT, UPT, UR14, UR16, URZ ;  /* 0x000000100e107290 */ /* 0x000fe2000fffe0ff */
[----:B------:R-:W-:Y:S01]  /*4e90*/  IMAD.U32 R9, RZ, RZ, UR4 ;  /* 0x00000004ff097e24 */ /* 0x000fe2000f8e00ff */
[----:B------:R-:W-:Y:S02]  /*4ea0*/  @!P1 R2UR UR4, R8 ;  /* 0x00000000080492ca */ /* 0x000fe400000e0000 */
[----:B------:R-:W-:Y:S02]  /*4eb0*/  LOP3.LUT R13, R13, R0, RZ, 0x3c, !PT ;  /* 0x000000000d0d7212 */ /* 0x000fe400078e3cff */
[----:B------:R-:W-:Y:S11]  /*4ec0*/  @!P1 R2UR UR5, R9 ;  /* 0x00000000090592ca */ /* 0x000ff600000e0000 */
[----:B------:R-:W-:Y:S02]  /*4ed0*/  @!UPT UIADD3 URZ, UPT, UPT, URZ, URZ, URZ ;  /* 0x000000fffffff290 */ /* 0x000fe4000fffe0ff */
[----:B------:R2:W-:Y:S01]  /*4ee0*/  @!UP0 UTMALDG.3D [UR8], [UR4], desc[UR6] ;  /* 0x00000608040085b4 */ /* 0x0005e20008011000 */
[----:B------:R2:W-:Y:S01]  /*4ef0*/  @!P1 SYNCS.ARRIVE.TRANS64.RED.A0TR RZ, [UR21+0x58], R7 ;  /* 0x00005807ffff99a7 */ /* 0x0005e20008300415 */
[----:B------:R-:W-:Y:S01]  /*4f00*/  SYNCS.ARRIVE.TRANS64.RED.A1T0 RZ, [UR37], RZ ;  /* 0x000000ffffff79a7 */ /* 0x000fe20008100425 */
[----:B------:R-:W-:Y:S05]  /*4f10*/  BRA.U UP1, `(.L_x_85) ;  /* 0xfffffff101707547 */ /* 0x000fea000b83ffff */
[----:B------:R-:W-:-:S04]  /*4f20*/  SHF.L.U32 R3, R15, 0x1f, RZ ;  /* 0x0000001f0f037819 */ /* 0x000fc800000006ff */
[----:B------:R-:W3:Y:S02]  /*4f30*/  SYNCS.PHASECHK.TRANS64.TRYWAIT P0, [UR21+0x60], R3 ;  /* 0x00006003ff0075a7 */ /* 0x000ee40008001115 */
[----:B---3--:R-:W-:Y:S05]  /*4f40*/  @!P0 BRA `(.L_x_86) ;  /* 0x0000004c00d88947 */ /* 0x008fea0003800000 */
.L_x_176:
[----:B------:R-:W4:Y:S02]  /*4f50*/  SYNCS.PHASECHK.TRANS64.TRYWAIT P0, [UR21+0x68], R3 ;  /* 0x00006803ff0075a7 */ /* 0x000f240008001115 */
[----:B----4-:R-:W-:Y:S05]  /*4f60*/  @!P0 BRA `(.L_x_87) ;  /* 0x0000004c00e88947 */ /* 0x010fea0003800000 */
.L_x_178:
[----:B------:R-:W4:Y:S02]  /*4f70*/  SYNCS.PHASECHK.TRANS64.TRYWAIT P0, [UR21+0x70], R3 ;  /* 0x00007003ff0075a7 */ /* 0x000f240008001115 */
[----:B----4-:R-:W-:Y:S05]  /*4f80*/  @!P0 BRA `(.L_x_88) ;  /* 0x0000004c00f88947 */ /* 0x010fea0003800000 */
.L_x_180:
[----:B---3--:R-:W-:-:S07]  /*4f90*/  MOV R0, UR21 ;  /* 0x0000001500007c02 */ /* 0x008fce0008000f00 */
.L_x_89:
[----:B---3--:R-:W-:-:S04]  /*4fa0*/  SHF.L.U32 R3, R15, 0x1f, RZ ;  /* 0x0000001f0f037819 */ /* 0x008fc800000006ff */
[----:B------:R3:W4:Y:S03]  /*4fb0*/  SYNCS.PHASECHK.TRANS64.TRYWAIT P0, [R0+URZ+0x78], R3 ;  /* 0x00007803000075a7 */ /* 0x00072600080011ff */
[----:B----4-:R-:W-:Y:S05]  /*4fc0*/  @!P0 NANOSLEEP.SYNCS 0x989680 ;  /* 0x009896800000895d */ /* 0x010fea0003900000 */
[----:B------:R-:W4:Y:S02]  /*4fd0*/  @!P0 SYNCS.PHASECHK.TRANS64 P0, [R0+URZ+0x78], R3 ;  /* 0x00007803000085a7 */ /* 0x000f2400080010ff */
[----:B-12-4-:R-:W-:Y:S05]  /*4fe0*/  @P0 EXIT ;  /* 0x000000000000094d */ /* 0x016fea0003800000 */
[----:B------:R-:W-:Y:S05]  /*4ff0*/  BRA `(.L_x_89) ;  /* 0xfffffffc00e87947 */ /* 0x000fea000383ffff */
.L_x_74:
[----:B------:R-:W-:-:S06]  /*5000*/  UISETP.GE.AND UP0, UPT, UR17, 0x4, UPT ;  /* 0x000000041100788c */ /* 0x000fcc000bf06270 */
[----:B------:R-:W-:-:S13]  /*5010*/  PLOP3.LUT P0, PT, PT, PT, UP0, 0x80, 0x8 ;  /* 0x000000000008781c */ /* 0x000fda0003f0f008 */
[----:B------:R-:W-:Y:S05]  /*5020*/  @!P0 EXIT ;  /* 0x000000000000894d */ /* 0x000fea0003800000 */
[----:B------:R-:W1:Y:S08]  /*5030*/  S2UR UR4, SR_CgaCtaId ;  /* 0x00000000000479c3 */ /* 0x000e700000008800 */
[----:B------:R-:W-:Y:S01]  /*5040*/  BAR.SYNC.DEFER_BLOCKING 0x6, 0xa0 ;  /* 0x0182800000007b1d */ /* 0x000fe20000010000 */
[C---:B------:R-:W-:Y:S01]  /*5050*/  IMAD.SHL.U32 R5, R94.reuse, 0x40, RZ ;  /* 0x000000405e057824 */ /* 0x040fe200078e00ff */
[C---:B------:R-:W-:Y:S01]  /*5060*/  R2P PR, R94.reuse, 0x6 ;  /* 0x000000065e007804 */ /* 0x040fe20000000000 */
[C---:B------:R-:W-:Y:S01]  /*5070*/  IMAD.SHL.U32 R2, R94.reuse, 0x8, RZ ;  /* 0x000000085e027824 */ /* 0x040fe200078e00ff */
[----:B------:R-:W-:Y:S01]  /*5080*/  CS2R R88, SRZ ;  /* 0x0000000000587805 */ /* 0x000fe2000001ff00 */
[----:B------:R-:W-:Y:S01]  /*5090*/  IMAD.U32 R37, R94, 0x10000, RZ ;  /* 0x000100005e257824 */ /* 0x000fe200078e00ff */
[----:B------:R-:W-:-:S02]  /*50a0*/  UMOV UR44, 0x400 ;  /* 0x00000400002c7882 */ /* 0x000fc40000000000 */
[----:B------:R-:W2:Y:S01]  /*50b0*/  LDC.64 R78, c[0x0][0x8b0] ;  /* 0x00022c00ff4e7b82 */ /* 0x000ea20000000a00 */
[C---:B------:R-:W-:Y:S01]  /*50c0*/  LOP3.LUT R3, R5.reuse, 0x1c0, RZ, 0xc0, !PT ;  /* 0x000001c005037812 */ /* 0x040fe200078ec0ff */
[----:B------:R-:W-:Y:S01]  /*50d0*/  IMAD.SHL.U32 R80, R94, 0x20, RZ ;  /* 0x000000205e507824 */ /* 0x000fe200078e00ff */
[----:B------:R-:W-:Y:S01]  /*50e0*/  LOP3.LUT R5, R5, 0x200, RZ, 0xc0, !PT ;  /* 0x0000020005057812 */ /* 0x000fe200078ec0ff */
[----:B------:R-:W-:Y:S01]  /*50f0*/  IMAD.MOV.U32 R92, RZ, RZ, 0x20 ;  /* 0x00000020ff5c7424 */ /* 0x000fe200078e00ff */
[----:B------:R-:W-:Y:S01]  /*5100*/  LOP3.LUT R2, R3, 0x38, R2, 0xf8, !PT ;  /* 0x0000003803027812 */ /* 0x000fe200078ef802 */
[----:B------:R-:W-:Y:S01]  /*5110*/  IMAD.MOV.U32 R91, RZ, RZ, 0x1 ;  /* 0x00000001ff5b7424 */ /* 0x000fe200078e00ff */
[----:B------:R-:W-:Y:S01]  /*5120*/  SHF.R.U32.HI R3, RZ, 0x1, R94 ;  /* 0x00000001ff037819 */ /* 0x000fe2000001165e */
[----:B------:R-:W3:Y:S01]  /*5130*/  LDC.64 R76, c[0x0][0x8a8] ;  /* 0x00022a00ff4c7b82 */ /* 0x000ee20000000a00 */
[----:B------:R-:W-:Y:S01]  /*5140*/  LOP3.LUT R37, R37, 0x600000, RZ, 0xc0, !PT ;  /* 0x0060000025257812 */ /* 0x000fe200078ec0ff */
[----:B------:R-:W-:Y:S01]  /*5150*/  IMAD.MOV.U32 R36, RZ, RZ, RZ ;  /* 0x000000ffff247224 */ /* 0x000fe200078e00ff */
[----:B------:R-:W-:Y:S01]  /*5160*/  LOP3.LUT R80, R5, 0xc00, R80, 0xf8, !PT ;  /* 0x00000c0005507812 */ /* 0x000fe200078ef850 */
[----:B------:R-:W-:Y:S01]  /*5170*/  IMAD.MOV.U32 R90, RZ, RZ, RZ ;  /* 0x000000ffff5a7224 */ /* 0x000fe200078e00ff */
[----:B------:R-:W-:Y:S01]  /*5180*/  LOP3.LUT R3, R2, 0x8, R3, 0x78, !PT ;  /* 0x0000000802037812 */ /* 0x000fe200078e7803 */
[----:B------:R-:W4:Y:S01]  /*5190*/  LDCU UR59, c[0x0][0x370] ;  /* 0x00006e00ff3b77ac */ /* 0x000f220008000800 */
[----:B------:R-:W-:-:S02]  /*51a0*/  SEL R93, R92, 0xffffffe0, !P2 ;  /* 0xffffffe05c5d7807 */ /* 0x000fc40005000000 */
[----:B------:R-:W-:Y:S01]  /*51b0*/  LOP3.LUT R80, R80, R3, RZ, 0xfc, !PT ;  /* 0x0000000350507212 */ /* 0x000fe200078efcff */
[----:B-1----:R-:W-:Y:S01]  /*51c0*/  ULEA UR44, UR4, UR44, 0x18 ;  /* 0x0000002c042c7291 */ /* 0x002fe2000f8ec0ff */
[----:B------:R-:W-:Y:S01]  /*51d0*/  LOP3.LUT R94, R94, 0x60, RZ, 0xc0, !PT ;  /* 0x000000605e5e7812 */ /* 0x000fe200078ec0ff */
[----:B------:R-:W1:Y:S01]  /*51e0*/  LDCU UR43, c[0x0][0xb0c] ;  /* 0x00016180ff2b77ac */ /* 0x000e620008000800 */
[----:B------:R-:W-:Y:S01]  /*51f0*/  SEL R92, R92, 0xffffffe0, !P1 ;  /* 0xffffffe05c5c7807 */ /* 0x000fe20004800000 */
[----:B------:R-:W-:Y:S01]  /*5200*/  UIADD3 UR4, UPT, UPT, UR44, 0x400, URZ ;  /* 0x000004002c047890 */ /* 0x000fe2000fffe0ff */
[----:B------:R-:W1:Y:S04]  /*5210*/  LDCU UR39, c[0x0][0xb30] ;  /* 0x00016600ff2777ac */ /* 0x000e680008000800 */
[----:B------:R-:W4:Y:S01]  /*5220*/  LDS R0, [UR44+0x140] ;  /* 0x0001402cff007984 */ /* 0x000f220008000800 */
[----:B------:R-:W-:Y:S01]  /*5230*/  IMAD.U32 R86, RZ, RZ, UR4 ;  /* 0x00000004ff567e24 */ /* 0x000fe2000f8e00ff */
[----:B------:R-:W1:Y:S01]  /*5240*/  LDCU.64 UR56, c[0x0][0x888] ;  /* 0x00011100ff3877ac */ /* 0x000e620008000a00 */
[----:B------:R-:W1:Y:S01]  /*5250*/  LDCU.64 UR40, c[0x0][0xb28] ;  /* 0x00016500ff2877ac */ /* 0x000e620008000a00 */
[----:B------:R-:W1:Y:S01]  /*5260*/  LDCU.64 UR62, c[0x0][0x890] ;  /* 0x00011200ff3e77ac */ /* 0x000e620008000a00 */
[----:B------:R-:W1:Y:S01]  /*5270*/  LDCU.128 UR52, c[0x0][0xb10] ;  /* 0x00016200ff3477ac */ /* 0x000e620008000c00 */
[----:B------:R-:W1:Y:S01]  /*5280*/  LDCU UR58, c[0x0][0x374] ;  /* 0x00006e80ff3a77ac */ /* 0x000e620008000800 */
[----:B------:R-:W-:Y:S01]  /*5290*/  UMOV UR47, URZ ;  /* 0x000000ff002f7c82 */ /* 0x000fe20008000000 */
[----:B------:R-:W-:Y:S01]  /*52a0*/  UMOV UR46, URZ ;  /* 0x000000ff002e7c82 */ /* 0x000fe20008000000 */
[----:B-1234-:R-:W-:-:S07]  /*52b0*/  IMAD.IADD R37, R0, 0x1, R37 ;  /* 0x0000000100257824 */ /* 0x01efce00078e0225 */
.L_x_133:
[C---:B------:R-:W-:Y:S02]  /*52c0*/  LEA R3, R88.reuse, UR44, 0x3 ;  /* 0x0000002c58037c11 */ /* 0x040fe4000f8e18ff */
[----:B------:R-:W-:Y:S02]  /*52d0*/  SHF.L.U32 R0, R89, 0x1f, RZ ;  /* 0x0000001f59007819 */ /* 0x000fe400000006ff */
[----:B------:R-:W-:Y:S02]  /*52e0*/  LEA R5, R88, UR44, 0x4 ;  /* 0x0000002c58057c11 */ /* 0x000fe4000f8e20ff */
[----:B-1----:R-:W1:Y:S02]  /*52f0*/  SYNCS.PHASECHK.TRANS64.TRYWAIT P0, [R3+URZ+0x90], R0 ;  /* 0x00009000030075a7 */ /* 0x002e6400080011ff */
[----:B-1----:R-:W-:Y:S05]  /*5300*/  @!P0 BRA `(.L_x_90) ;  /* 0x0000004c00308947 */ /* 0x002fea0003800000 */
.L_x_181:
        /* <DEDUP_REMOVED lines=11> */
[----:B------:R-:W-:Y:S01]  /*53c0*/  PLOP3.LUT P0, PT, PT, PT, UP1, 0x80, 0x8 ;  /* 0x000000000008781c */ /* 0x000fe20003f0f018 */
[----:B------:R-:W-:Y:S11]  /*53d0*/  UP2UR UR61, UPR, URZ, 0x2 ;  /* 0x00000002ff3d7883 */ /* 0x000ff60008000000 */
[----:B------:R-:W-:Y:S01]  /*53e0*/  @!UPT UIADD3 URZ, UPT, UPT, URZ, URZ, URZ ;  /* 0x000000fffffff290 */ /* 0x000fe2000fffe0ff */
[----:B-1----:R-:W-:Y:S02]  /*53f0*/  @P0 SHF.R.U32.HI R0, RZ, 0x10, R5 ;  /* 0x00000010ff000819 */ /* 0x002fe40000011605 */
        /* <DEDUP_REMOVED lines=12> */
[----:B------:R-:W2:Y:S01]  /*54c0*/  LDCU UR12, c[0x0][0xb20] ;  /* 0x00016400ff0c77ac */ /* 0x000ea20008000800 */
[----:B------:R-:W-:Y:S02]  /*54d0*/  UIMAD.WIDE.U32 UR4, UR58, UR55, URZ ;  /* 0x000000373a0472a5 */ /* 0x000fe4000f8e00ff */
[----:B------:R-:W-:Y:S02]  /*54e0*/  UIMAD.WIDE.U32 UR6, UR59, UR52, URZ ;  /* 0x000000343b0672a5 */ /* 0x000fe4000f8e00ff */
[----:B------:R-:W-:Y:S02]  /*54f0*/  UISETP.NE.AND UP0, UPT, UR54, 0x1, UPT ;  /* 0x000000013600788c */ /* 0x000fe4000bf05270 */
[----:B------:R-:W-:Y:S02]  /*5500*/  UIMAD.WIDE.U32 UR8, UR37, UR55, URZ ;  /* 0x00000037250872a5 */ /* 0x000fe4000f8e00ff */
[----:B------:R-:W-:Y:S02]  /*5510*/  UIMAD.WIDE.U32 UR10, UR38, UR52, URZ ;  /* 0x00000034260a72a5 */ /* 0x000fe4000f8e00ff */
[----:B------:R-:W-:Y:S02]  /*5520*/  UISETP.NE.AND UP1, UPT, UR43, 0x1, UPT ;  /* 0x000000012b00788c */ /* 0x000fe4000bf25270 */
[----:B------:R-:W-:Y:S01]  /*5530*/  UISETP.NE.AND UP2, UPT, UR42, 0x1, UPT ;  /* 0x000000012a00788c */ /* 0x000fe2000bf45270 */
[----:B------:R-:W-:Y:S02]  /*5540*/  UMOV UR4, UR5 ;  /* 0x0000000500047c82 */ /* 0x000fe40008000000 */
[----:B--2---:R-:W-:Y:S03]  /*5550*/  USHF.R.U32.HI UR5, URZ, UR12, UR4 ;  /* 0x0000000cff057299 */ /* 0x004fe60008011604 */
[----:B------:R-:W-:Y:S02]  /*5560*/  UMOV UR4, UR7 ;  /* 0x0000000700047c82 */ /* 0x000fe40008000000 */
[----:B------:R-:W-:Y:S02]  /*5570*/  USHF.R.U32.HI UR7, URZ, UR53, UR4 ;  /* 0x00000035ff077299 */ /* 0x000fe40008011604 */
[----:B------:R-:W-:Y:S02]  /*5580*/  USEL UR4, UR58, UR5, !UP0 ;  /* 0x000000053a047287 */ /* 0x000fe4000c000000 */
[----:B------:R-:W-:Y:S01]  /*5590*/  USEL UR7, UR59, UR7, !UP1 ;  /* 0x000000073b077287 */ /* 0x000fe2000c800000 */
[----:B------:R-:W-:Y:S01]  /*55a0*/  UMOV UR5, UR9 ;  /* 0x0000000900057c82 */ /* 0x000fe20008000000 */
[----:B------:R-:W-:Y:S02]  /*55b0*/  UIMAD.WIDE.U32 UR8, UR4, UR40, URZ ;  /* 0x00000028040872a5 */ /* 0x000fe4000f8e00ff */
[----:B------:R-:W-:Y:S03]  /*55c0*/  USHF.R.U32.HI UR6, URZ, UR12, UR5 ;  /* 0x0000000cff067299 */ /* 0x000fe60008011605 */
[----:B------:R-:W-:Y:S01]  /*55d0*/  UMOV UR5, UR11 ;  /* 0x0000000b00057c82 */ /* 0x000fe20008000000 */
[----:B------:R-:W-:Y:S02]  /*55e0*/  UIMAD.WIDE.U32 UR10, UR7, UR40, URZ ;  /* 0x00000028070a72a5 */ /* 0x000fe4000f8e00ff */
[----:B------:R-:W-:Y:S02]  /*55f0*/  USHF.R.U32.HI UR12, URZ, UR53, UR5 ;  /* 0x00000035ff0c7299 */ /* 0x000fe40008011605 */
[----:B------:R-:W-:Y:S01]  /*5600*/  USEL UR6, UR37, UR6, !UP0 ;  /* 0x0000000625067287 */ /* 0x000fe2000c000000 */
[----:B------:R-:W-:Y:S02]  /*5610*/  UMOV UR5, UR9 ;  /* 0x0000000900057c82 */ /* 0x000fe40008000000 */
[----:B------:R-:W-:Y:S01]  /*5620*/  UMOV UR10, UR11 ;  /* 0x0000000b000a7c82 */ /* 0x000fe20008000000 */
[----:B------:R-:W-:Y:S02]  /*5630*/  @UP2 USHF.R.U32.HI UR4, URZ, UR41, UR5 ;  /* 0x00000029ff042299 */ /* 0x000fe40008011605 */
[----:B------:R-:W-:Y:S02]  /*5640*/  @UP2 USHF.R.U32.HI UR7, URZ, UR41, UR10 ;  /* 0x00000029ff072299 */ /* 0x000fe4000801160a */
[----:B------:R-:W-:Y:S02]  /*5650*/  UIMAD UR4, UR42, UR4, URZ ;  /* 0x000000042a0472a4 */ /* 0x000fe4000f8e02ff */
        /* <DEDUP_REMOVED lines=8> */
[----:B------:R-:W-:Y:S02]  /*56e0*/  USEL UR11, UR6, UR4, !UP2 ;  /* 0x00000004060b7287 */ /* 0x000fe4000d000000 */
[----:B------:R-:W-:Y:S02]  /*56f0*/  UIADD3 UR8, UPT, UPT, -UR5, URZ, URZ ;  /* 0x000000ff05087290 */ /* 0x000fe4000fffe1ff */
[----:B------:R-:W-:Y:S01]  /*5700*/  UIADD3 UR10, UPT, UPT, -UR11, URZ, URZ ;  /* 0x000000ff0b0a7290 */ /* 0x000fe2000fffe1ff */
[----:B------:R-:W-:Y:S01]  /*5710*/  @!UP0 UMOV UR4, UR9 ;  /* 0x0000000900048c82 */ /* 0x000fe20008000000 */
[----:B------:R-:W-:Y:S02]  /*5720*/  UIADD3 UR9, UPT, UPT, -UR6, URZ, URZ ;  /* 0x000000ff06097290 */ /* 0x000fe4000fffe1ff */
[----:B------:R-:W-:Y:S02]  /*5730*/  @!UP0 USHF.R.U32.HI UR4, URZ, UR41, UR4 ;  /* 0x00000029ff048299 */ /* 0x000fe40008011604 */
[----:B------:R-:W-:Y:S02]  /*5740*/  UIMAD UR10, UR42, UR10, UR6 ;  /* 0x0000000a2a0a72a4 */ /* 0x000fe4000f8e0206 */
[----:B------:R-:W-:Y:S04]  /*5750*/  @!UP0 USEL UR4, UR5, UR4, !UP2 ;  /* 0x0000000405048287 */ /* 0x000fe8000d000000 */
[----:B------:R-:W-:Y:S02]  /*5760*/  @!UP0 UIMAD UR10, UR7, UR10, UR4 ;  /* 0x0000000a070a82a4 */ /* 0x000fe4000f8e0204 */
[----:B------:R-:W-:Y:S02]  /*5770*/  @!UP0 UIADD3 UR11, UPT, UPT, UR11, -UR4, URZ ;  /* 0x800000040b0b8290 */ /* 0x000fe4000fffe0ff */
[----:B------:R-:W-:Y:S02]  /*5780*/  UIMAD UR7, UR43, UR8, UR38 ;  /* 0x000000082b0772a4 */ /* 0x000fe4000f8e0226 */
[----:B------:R-:W-:Y:S02]  /*5790*/  @!UP0 UIMAD UR6, UR11, UR42, UR5 ;  /* 0x0000002a0b0682a4 */ /* 0x000fe4000f8e0205 */
[----:B------:R-:W-:Y:S01]  /*57a0*/  UIMAD UR4, UR54, UR9, UR37 ;  /* 0x00000009360472a4 */ /* 0x000fe2000f8e0225 */
[----:B------:R-:W-:Y:S02]  /*57b0*/  @!UP0 UMOV UR5, UR10 ;  /* 0x0000000a00058c82 */ /* 0x000fe40008000000 */
[----:B------:R-:W-:Y:S02]  /*57c0*/  UIMAD UR38, UR5, UR43, UR7 ;  /* 0x0000002b052672a4 */ /* 0x000fe4000f8e0207 */
[----:B------:R-:W-:Y:S11]  /*57d0*/  UIMAD UR37, UR6, UR54, UR4 ;  /* 0x00000036062572a4 */ /* 0x000ff6000f8e0204 */
[----:B------:R-:W-:Y:S01]  /*57e0*/  @!UPT UIADD3 URZ, UPT, UPT, URZ, URZ, URZ ;  /* 0x000000fffffff290 */ /* 0x000fe2000fffe0ff */
.L_x_91:
[----:B------:R-:W-:Y:S01]  /*57f0*/  UISETP.NE.AND UP0, UPT, UR39, 0x1, UPT ;  /* 0x000000012700788c */ /* 0x000fe2000bf05270 */
[----:B------:R-:W-:Y:S01]  /*5800*/  LOP3.LUT P0, RZ, R86, 0x3f0, RZ, 0xc0, !PT ;  /* 0x000003f056ff7812 */ /* 0x000fe2000780c0ff */
[----:B------:R-:W-:Y:S01]  /*5810*/  USHF.L.U32 UR50, UR16, 0x6, URZ ;  /* 0x0000000610327899 */ /* 0x000fe200080006ff */
[----:B------:R-:W-:Y:S01]  /*5820*/  BSSY.RECONVERGENT B6, `(.L_x_92) ;  /* 0x0000034000067945 */ /* 0x000fe20003800200 */
[----:B------:R-:W-:Y:S01]  /*5830*/  USHF.L.U32 UR49, UR20, 0x8, URZ ;  /* 0x0000000814317899 */ /* 0x000fe200080006ff */
[----:B------:R-:W-:Y:S06]  /*5840*/  IADD3 R88, PT, PT, R88, 0x1, RZ ;  /* 0x0000000158587810 */ /* 0x000fec0007ffe0ff */
[----:B------:R-:W2:Y:S01]  /*5850*/  @!UP0 LDCU.128 UR12, c[0x0][0xb10] ;  /* 0x00016200ff0c87ac */ /* 0x000ea20008000c00 */
[----:B------:R-:W3:Y:S01]  /*5860*/  @!UP0 LDCU UR5, c[0x0][0xb0c] ;  /* 0x00016180ff0587ac */ /* 0x000ee20008000800 */
[----:B------:R-:W4:Y:S01]  /*5870*/  @!UP0 LDCU UR10, c[0x0][0xb20] ;  /* 0x00016400ff0a87ac */ /* 0x000f220008000800 */
[----:B--2---:R-:W-:Y:S02]  /*5880*/  UIMAD.WIDE.U32 UR8, UR38, UR12, URZ ;  /* 0x0000000c260872a5 */ /* 0x004fe4000f8e00ff */
[----:B------:R-:W-:Y:S02]  /*5890*/  UIMAD.WIDE.U32 UR6, UR37, UR15, URZ ;  /* 0x0000000f250672a5 */ /* 0x000fe4000f8e00ff */
[----:B------:R-:W-:Y:S03]  /*58a0*/  @!UP0 UISETP.NE.AND UP1, UPT, UR14, 0x1, UPT ;  /* 0x000000010e00888c */ /* 0x000fe6000bf25270 */
[----:B------:R-:W-:Y:S01]  /*58b0*/  @!UP0 UMOV UR4, UR9 ;  /* 0x0000000900048c82 */ /* 0x000fe20008000000 */
[----:B---3--:R-:W-:Y:S02]  /*58c0*/  @!UP0 UISETP.NE.AND UP2, UPT, UR5, 0x1, UPT ;  /* 0x000000010500888c */ /* 0x008fe4000bf45270 */
[----:B------:R-:W-:Y:S01]  /*58d0*/  @!UP0 USHF.R.U32.HI UR4, URZ, UR13, UR4 ;  /* 0x0000000dff048299 */ /* 0x000fe20008011604 */
[----:B------:R-:W-:Y:S02]  /*58e0*/  @!UP0 UMOV UR6, UR7 ;  /* 0x0000000700068c82 */ /* 0x000fe40008000000 */
[----:B----4-:R-:W-:Y:S02]  /*58f0*/  @!UP0 USHF.R.U32.HI UR6, URZ, UR10, UR6 ;  /* 0x0000000aff068299 */ /* 0x010fe40008011606 */
[----:B------:R-:W-:Y:S02]  /*5900*/  @!UP0 USEL UR7, UR38, UR4, !UP2 ;  /* 0x0000000426078287 */ /* 0x000fe4000d000000 */
[----:B------:R-:W-:Y:S04]  /*5910*/  @!UP0 USEL UR6, UR37, UR6, !UP1 ;  /* 0x0000000625068287 */ /* 0x000fe8000c800000 */
[----:B------:R-:W-:Y:S02]  /*5920*/  @!UP0 UIADD3 UR4, UPT, UPT, -UR7, UR6, URZ ;  /* 0x0000000607048290 */ /* 0x000fe4000fffe1ff */
[----:B------:R-:W-:Y:S02]  /*5930*/  @!UP0 UIADD3 UR6, UPT, UPT, UR7, -UR6, URZ ;  /* 0x8000000607068290 */ /* 0x000fe4000fffe0ff */
[----:B------:R-:W-:Y:S02]  /*5940*/  @!UP0 UIMAD UR38, UR4, UR5, UR38 ;  /* 0x00000005042682a4 */ /* 0x000fe4000f8e0226 */
[----:B------:R-:W-:Y:S01]  /*5950*/  @!UP0 UIMAD UR37, UR6, UR14, UR37 ;  /* 0x0000000e062582a4 */ /* 0x000fe2000f8e0225 */
[----:B------:R-:W-:Y:S11]  /*5960*/  @!P0 BRA `(.L_x_93) ;  /* 0x00000000007c8947 */ /* 0x000ff60003800000 */
[----:B------:R-:W2:Y:S01]  /*5970*/  LDCU.64 UR8, c[0x4][0x80] ;  /* 0x01001000ff0877ac */ /* 0x000ea20008000a00 */
[----:B------:R-:W-:Y:S01]  /*5980*/  MOV R2, 0x0 ;  /* 0x0000000000027802 */ /* 0x000fe20000000f00 */
[----:B------:R-:W-:Y:S02]  /*5990*/  HFMA2 R12, -RZ, RZ, 0, 5.9604644775390625e-08 ;  /* 0x00000001ff0c7431 */ /* 0x000fe400000001ff */
[----:B------:R-:W-:Y:S01]  /*59a0*/  IMAD.MOV.U32 R8, RZ, RZ, 0x70 ;  /* 0x00000070ff087424 */ /* 0x000fe200078e00ff */
[----:B------:R3:W4:Y:S01]  /*59b0*/  LDC.64 R14, c[0x4][R2] ;  /* 0x01000000020e7b82 */ /* 0x0007220000000a00 */
[----:B------:R-:W1:Y:S01]  /*59c0*/  LDCU.64 UR6, c[0x4][0x88] ;  /* 0x01001100ff0677ac */ /* 0x000e620008000a00 */
[----:B------:R-:W-:Y:S01]  /*59d0*/  IMAD.MOV.U32 R13, RZ, RZ, RZ ;  /* 0x000000ffff0d7224 */ /* 0x000fe200078e00ff */
[----:B------:R-:W1:Y:S01]  /*59e0*/  LDCU.64 UR4, c[0x4][0x8] ;  /* 0x01000100ff0477ac */ /* 0x000e620008000a00 */
[----:B--2---:R-:W-:Y:S01]  /*59f0*/  MOV R5, UR9 ;  /* 0x0000000900057c02 */ /* 0x004fe20008000f00 */
[----:B------:R-:W-:Y:S01]  /*5a00*/  IMAD.U32 R4, RZ, RZ, UR8 ;  /* 0x00000008ff047e24 */ /* 0x000fe2000f8e00ff */
[----:B-1----:R-:W-:Y:S01]  /*5a10*/  MOV R7, UR7 ;  /* 0x0000000700077c02 */ /* 0x002fe20008000f00 */
[----:B------:R-:W-:Y:S01]  /*5a20*/  IMAD.U32 R6, RZ, RZ, UR6 ;  /* 0x00000006ff067e24 */ /* 0x000fe2000f8e00ff */
[----:B------:R-:W-:Y:S01]  /*5a30*/  MOV R11, UR5 ;  /* 0x00000005000b7c02 */ /* 0x000fe20008000f00 */
[----:B------:R-:W-:Y:S02]  /*5a40*/  IMAD.U32 R10, RZ, RZ, UR4 ;  /* 0x00000004ff0a7e24 */ /* 0x000fe4000f8e00ff */
[----:B------:R-:W-:Y:S07]  /*5a50*/  LEPC R20, `(.L_x_94) ;  /* 0x000000001014794e */ /* 0x000fee0000000000 */
[----:B---345:R-:W-:Y:S05]  /*5a60*/  CALL.ABS.NOINC R14 ;  /* 0x000000000e007343 */ /* 0x038fea0003c00000 */
.L_x_94:
[----:B------:R-:W1:Y:S01]  /*5a70*/  LDCU.64 UR8, c[0x4][0x80] ;  /* 0x01001000ff0877ac */ /* 0x000e620008000a00 */
[----:B------:R-:W2:Y:S01]  /*5a80*/  LDC.64 R2, c[0x4][R2] ;  /* 0x0100000002027b82 */ /* 0x000ea20000000a00 */
[----:B------:R-:W-:Y:S02]  /*5a90*/  HFMA2 R12, -RZ, RZ, 0, 5.9604644775390625e-08 ;  /* 0x00000001ff0c7431 */ /* 0x000fe400000001ff */
[----:B------:R-:W-:Y:S02]  /*5aa0*/  IMAD.MOV.U32 R8, RZ, RZ, 0x70 ;  /* 0x00000070ff087424 */ /* 0x000fe400078e00ff */
[----:B------:R-:W-:Y:S01]  /*5ab0*/  IMAD.MOV.U32 R13, RZ, RZ, RZ ;  /* 0x000000ffff0d7224 */ /* 0x000fe200078e00ff */
[----:B------:R-:W3:Y:S01]  /*5ac0*/  LDCU.64 UR6, c[0x4][0x88] ;  /* 0x01001100ff0677ac */ /* 0x000ee20008000a00 */
[----:B------:R-:W4:Y:S01]  /*5ad0*/  LDCU.64 UR4, c[0x4][0x8] ;  /* 0x01000100ff0477ac */ /* 0x000f220008000a00 */
[----:B-1----:R-:W-:Y:S02]  /*5ae0*/  MOV R4, UR8 ;  /* 0x0000000800047c02 */ /* 0x002fe40008000f00 */
[----:B------:R-:W-:Y:S02]  /*5af0*/  MOV R5, UR9 ;  /* 0x0000000900057c02 */ /* 0x000fe40008000f00 */
[----:B---3--:R-:W-:Y:S01]  /*5b00*/  MOV R7, UR7 ;  /* 0x0000000700077c02 */ /* 0x008fe20008000f00 */
[----:B------:R-:W-:Y:S01]  /*5b10*/  IMAD.U32 R6, RZ, RZ, UR6 ;  /* 0x00000006ff067e24 */ /* 0x000fe2000f8e00ff */
[----:B----4-:R-:W-:Y:S01]  /*5b20*/  MOV R11, UR5 ;  /* 0x00000005000b7c02 */ /* 0x010fe20008000f00 */
[----:B------:R-:W-:Y:S02]  /*5b30*/  IMAD.U32 R10, RZ, RZ, UR4 ;  /* 0x00000004ff0a7e24 */ /* 0x000fe4000f8e00ff */
[----:B------:R-:W-:Y:S07]  /*5b40*/  LEPC R20, `(.L_x_93) ;  /* 0x000000001014794e */ /* 0x000fee0000000000 */
[----:B--2---:R-:W-:Y:S05]  /*5b50*/  CALL.ABS.NOINC R2 ;  /* 0x0000000002007343 */ /* 0x004fea0003c00000 */
.L_x_93:
[----:B------:R-:W-:Y:S05]  /*5b60*/  BSYNC.RECONVERGENT B6 ;  /* 0x0000000000067941 */ /* 0x000fea0003800200 */
.L_x_92:
[----:B------:R-:W-:Y:S01]  /*5b70*/  R2UR UR4, R85 ;  /* 0x00000000550472ca */ /* 0x000fe200000e0000 */
[----:B------:R-:W-:Y:S01]  /*5b80*/  UISETP.NE.U32.AND UP0, UPT, UR62, URZ, UPT ;  /* 0x000000ff3e00728c */ /* 0x000fe2000bf05070 */
[----:B------:R-:W-:Y:S02]  /*5b90*/  ISETP.NE.U32.AND P4, PT, R78, RZ, PT ;  /* 0x000000ff4e00720c */ /* 0x000fe40003f85070 */
[----:B------:R-:W-:Y:S01]  /*5ba0*/  ISETP.NE.U32.AND P2, PT, RZ, UR56, PT ;  /* 0x00000038ff007c0c */ /* 0x000fe2000bf45070 */
[----:B------:R-:W-:Y:S01]  /*5bb0*/  UISETP.NE.AND.EX UP1, UPT, UR63, URZ, UPT, UP0 ;  /* 0x000000ff3f00728c */ /* 0x000fe2000bf25300 */
[----:B------:R-:W-:Y:S01]  /*5bc0*/  ISETP.NE.AND.EX P4, PT, R79, RZ, PT, P4 ;  /* 0x000000ff4f00720c */ /* 0x000fe20003f85340 */
[----:B------:R-:W-:Y:S01]  /*5bd0*/  UPLOP3.LUT UP0, UPT, UPT, UPT, UPT, 0x40, 0x4 ;  /* 0x000000000004789c */ /* 0x000fe20003f0e870 */
[----:B------:R-:W-:Y:S05]  /*5be0*/  ISETP.NE.AND.EX P2, PT, RZ, UR57, PT, P2 ;  /* 0x00000039ff007c0c */ /* 0x000fea000bf45320 */
[----:B------:R-:W-:Y:S06]  /*5bf0*/  UISETP.NE.AND UP2, UPT, UR4, URZ, UPT ;  /* 0x000000ff0400728c */ /* 0x000fec000bf45270 */
[----:B------:R-:W-:Y:S05]  /*5c00*/  PLOP3.LUT P1, PT, PT, PT, UP2, 0x80, 0x8 ;  /* 0x000000000008781c */ /* 0x000fea0003f2f028 */
[----:B------:R-:W-:Y:S06]  /*5c10*/  @UP2 UPLOP3.LUT UP0, UPT, UPT, UPT, UP1, 0x80, 0x8 ;  /* 0x000000000008289c */ /* 0x000fec0003f0f010 */
[----:B------:R-:W-:Y:S01]  /*5c20*/  PLOP3.LUT P0, PT, PT, PT, UP0, 0x80, 0x8 ;  /* 0x000000000008781c */ /* 0x000fe20003f0f008 */
[----:B------:R-:W-:Y:S01]  /*5c30*/  @!UPT UIADD3 URZ, UPT, UPT, URZ, URZ, URZ ;  /* 0x000000fffffff290 */ /* 0x000fe2000fffe0ff */
[----:B------:R-:W-:Y:S11]  /*5c40*/  BRA.U !UP1, `(.L_x_95) ;  /* 0x00000001093c7547 */ /* 0x000ff6000b800000 */
[----:B------:R-:W-:Y:S01]  /*5c50*/  UISETP.NE.U32.AND UP0, UPT, UR56, URZ, UPT ;  /* 0x000000ff3800728c */ /* 0x000fe2000bf05070 */
[----:B-1----:R-:W-:Y:S01]  /*5c60*/  HFMA2 R0, -RZ, RZ, 0, 5.9604644775390625e-08 ;  /* 0x00000001ff007431 */ /* 0x002fe200000001ff */
[----:B------:R-:W1:Y:S01]  /*5c70*/  LDCU.64 UR8, c[0x0][0x358] ;  /* 0x00006b00ff0877ac */ /* 0x000e620008000a00 */
[----:B------:R-:W-:Y:S01]  /*5c80*/  IMAD.MOV.U32 R81, RZ, RZ, 0x1 ;  /* 0x00000001ff517424 */ /* 0x000fe200078e00ff */
[----:B------:R-:W-:Y:S06]  /*5c90*/  UISETP.NE.AND.EX UP0, UPT, UR57, URZ, UPT, UP0 ;  /* 0x000000ff3900728c */ /* 0x000fec000bf05300 */
[----:B------:R-:W-:Y:S05]  /*5ca0*/  PLOP3.LUT P3, PT, PT, PT, UP0, 0x80, 0x8 ;  /* 0x000000000008781c */ /* 0x000fea0003f6f008 */
[----:B------:R-:W2:Y:S01]  /*5cb0*/  @UP0 LDCU.64 UR4, c[0x0][0x888] ;  /* 0x00011100ff0407ac */ /* 0x000ea20008000a00 */
[----:B------:R-:W-:Y:S07]  /*5cc0*/  @UP0 UIMAD UR6, UR36, UR62, URZ ;  /* 0x0000003e240602a4 */ /* 0x000fee000f8e02ff */
[----:B------:R-:W-:Y:S01]  /*5cd0*/  @!P3 PRMT R81, R0, 0x7610, R81 ;  /* 0x000076100051b816 */ /* 0x000fe20000000051 */
[----:B--2---:R-:W-:Y:S06]  /*5ce0*/  @UP0 UIMAD.WIDE UR4, UR6, 0x4, UR4 ;  /* 0x00000004060408a5 */ /* 0x004fec000f8e0204 */
[----:B------:R-:W-:Y:S01]  /*5cf0*/  IMAD.U32 R2, RZ, RZ, UR4 ;  /* 0x00000004ff027e24 */ /* 0x000fe2000f8e00ff */
[----:B------:R-:W-:Y:S04]  /*5d00*/  MOV R3, UR5 ;  /* 0x0000000500037c02 */ /* 0x000fe80008000f00 */
[----:B------:R-:W2:Y:S01]  /*5d10*/  @!UP0 LDCU UR4, c[0x0][0x880] ;  /* 0x00011000ff0487ac */ /* 0x000ea20008000800 */
[----:B-1---5:R3:W5:Y:S02]  /*5d20*/  @P3 LDG.E R41, desc[UR8][R2.64] ;  /* 0x0000000802293981 */ /* 0x022764000c1e1900 */
[----:B--23--:R-:W-:Y:S02]  /*5d30*/  @!P3 IMAD.U32 R41, RZ, RZ, UR4 ;  /* 0x00000004ff29be24 */ /* 0x00cfe4000f8e00ff */
.L_x_95:
[----:B------:R-:W-:Y:S05]  /*5d40*/  @!P4 BRA `(.L_x_96) ;  /* 0x000000000024c947 */ /* 0x000fea0003800000 */
[----:B------:R-:W-:Y:S01]  /*5d50*/  ISETP.NE.U32.AND P3, PT, R76, RZ, PT ;  /* 0x000000ff4c00720c */ /* 0x000fe20003f65070 */
[----:B------:R-:W2:Y:S03]  /*5d60*/  LDCU.64 UR4, c[0x0][0x358] ;  /* 0x00006b00ff0477ac */ /* 0x000ea60008000a00 */
[----:B------:R-:W-:Y:S11]  /*5d70*/  ISETP.NE.AND.EX P3, PT, R77, RZ, PT, P3 ;  /* 0x000000ff4d00720c */ /* 0x000ff60003f65330 */
[----:B------:R-:W-:Y:S02]  /*5d80*/  @!UPT UIADD3 URZ, UPT, UPT, URZ, URZ, URZ ;  /* 0x000000fffffff290 */ /* 0x000fe4000fffe0ff */
[----:B------:R-:W3:Y:S01]  /*5d90*/  @P3 LDC.64 R2, c[0x0][0x8a8] ;  /* 0x00022a00ff023b82 */ /* 0x000ee20000000a00 */
[----:B-1----:R-:W-:Y:S04]  /*5da0*/  @P3 IMAD R0, R78, UR36, RZ ;  /* 0x000000244e003c24 */ /* 0x002fe8000f8e02ff */
[----:B---3--:R-:W-:Y:S05]  /*5db0*/  @P3 IMAD.WIDE R2, R0, 0x4, R2 ;  /* 0x0000000400023825 */ /* 0x008fea00078e0202 */
[----:B--2--5:R2:W5:Y:S02]  /*5dc0*/  @P3 LDG.E R38, desc[UR4][R2.64] ;  /* 0x0000000402263981 */ /* 0x024564000c1e1900 */
[----:B--2---:R-:W3:Y:S02]  /*5dd0*/  @!P3 LDC R38, c[0x0][0x8a0] ;  /* 0x00022800ff26bb82 */ /* 0x004ee40000000800 */
.L_x_96:
[----:B-----5:R-:W-:Y:S01]  /*5de0*/  FSETP.NEU.AND P3, PT, R41, RZ, PT ;  /* 0x000000ff2900720b */ /* 0x020fe20003f6d000 */
[----:B------:R-:W-:Y:S01]  /*5df0*/  IMAD.SHL.U32 R47, R80, 0x2, RZ ;  /* 0x00000002502f7824 */ /* 0x000fe200078e00ff */
[----:B------:R-:W-:Y:S01]  /*5e00*/  SEL R5, RZ, 0xffffffff, P2 ;  /* 0xffffffffff057807 */ /* 0x000fe20001000000 */
[----:B------:R-:W-:Y:S01]  /*5e10*/  BSSY B1, `(.L_x_97) ;  /* 0x0000044000017945 */ /* 0x000fe20003800000 */
[----:B------:R-:W-:Y:S01]  /*5e20*/  @P1 LOP3.LUT P2, RZ, R81, 0xff, RZ, 0xc0, !PT ;  /* 0x000000ff51ff1812 */ /* 0x000fe2000784c0ff */
[----:B------:R-:W-:Y:S01]  /*5e30*/  VIADD R97, R47, UR44 ;  /* 0x0000002c2f617c36 */ /* 0x000fe20008000000 */
[----:B------:R-:W-:Y:S01]  /*5e40*/  @P1 SEL R2, RZ, 0xffffffff, P3 ;  /* 0xffffffffff021807 */ /* 0x000fe20001800000 */
[----:B------:R-:W-:Y:S01]  /*5e50*/  IMAD.MOV.U32 R60, RZ, RZ, 0x1 ;  /* 0x00000001ff3c7424 */ /* 0x000fe200078e00ff */
[----:B------:R-:W-:Y:S01]  /*5e60*/  LOP3.LUT R91, R91, 0x1, RZ, 0x3c, !PT ;  /* 0x000000015b5b7812 */ /* 0x000fe200078e3cff */
[----:B------:R-:W-:Y:S01]  /*5e70*/  IMAD.MOV.U32 R46, RZ, RZ, RZ ;  /* 0x000000ffff2e7224 */ /* 0x000fe200078e00ff */
[----:B------:R-:W-:Y:S02]  /*5e80*/  @P0 SEL R2, R5, R2, !P2 ;  /* 0x0000000205020207 */ /* 0x000fe40005000000 */
[----:B------:R-:W-:Y:S02]  /*5e90*/  CS2R R74, SRZ ;  /* 0x00000000004a7805 */ /* 0x000fe4000001ff00 */
[----:B------:R-:W-:Y:S02]  /*5ea0*/  LEA R98, R36, UR44, 0x3 ;  /* 0x0000002c24627c11 */ /* 0x000fe4000f8e18ff */
[----:B------:R-:W-:Y:S02]  /*5eb0*/  CS2R R72, SRZ ;  /* 0x0000000000487805 */ /* 0x000fe4000001ff00 */
[----:B------:R-:W-:Y:S02]  /*5ec0*/  @P1 LOP3.LUT R2, R2, 0x1, RZ, 0xc0, !PT ;  /* 0x0000000102021812 */ /* 0x000fe400078ec0ff */
[----:B------:R-:W-:Y:S02]  /*5ed0*/  CS2R R66, SRZ ;  /* 0x0000000000427805 */ /* 0x000fe4000001ff00 */
[----:B------:R-:W-:Y:S02]  /*5ee0*/  SHF.L.U32 R3, R90, 0x1f, RZ ;  /* 0x0000001f5a037819 */ /* 0x000fe400000006ff */
[----:B------:R-:W-:Y:S02]  /*5ef0*/  CS2R R64, SRZ ;  /* 0x0000000000407805 */ /* 0x000fe4000001ff00 */
[----:B------:R-:W-:Y:S02]  /*5f00*/  ISETP.NE.U32.OR P6, PT, R2, 0x1, !P1 ;  /* 0x000000010200780c */ /* 0x000fe40004fc5470 */
[----:B------:R-:W-:Y:S02]  /*5f10*/  CS2R R58, SRZ ;  /* 0x00000000003a7805 */ /* 0x000fe4000001ff00 */
[----:B------:R-:W-:Y:S02]  /*5f20*/  PLOP3.LUT P2, PT, PT, PT, UP1, 0x80, 0x8 ;  /* 0x000000000008781c */ /* 0x000fe40003f4f018 */
[----:B------:R-:W-:Y:S02]  /*5f30*/  CS2R R56, SRZ ;  /* 0x0000000000387805 */ /* 0x000fe4000001ff00 */
[----:B------:R-:W-:Y:S02]  /*5f40*/  LEA.HI R39, R36, R36, RZ, 0x1 ;  /* 0x0000002424277211 */ /* 0x000fe400078f08ff */
[----:B------:R-:W-:Y:S02]  /*5f50*/  CS2R R50, SRZ ;  /* 0x0000000000327805 */ /* 0x000fe4000001ff00 */
[----:B------:R-:W-:Y:S02]  /*5f60*/  LOP3.LUT P4, R87, R81, 0xff, RZ, 0xc0, !PT ;  /* 0x000000ff51577812 */ /* 0x000fe4000788c0ff */
[----:B------:R-:W-:Y:S02]  /*5f70*/  CS2R R48, SRZ ;  /* 0x0000000000307805 */ /* 0x000fe4000001ff00 */
[----:B------:R-:W-:Y:S01]  /*5f80*/  SEL R2, RZ, 0xffffffff, P3 ;  /* 0xffffffffff027807 */ /* 0x000fe20001800000 */
[C---:B-1----:R-:W-:Y:S01]  /*5f90*/  IMAD.SHL.U32 R0, R39.reuse, 0x80, RZ ;  /* 0x0000008027007824 */ /* 0x042fe200078e00ff */
[----:B------:R-:W-:Y:S01]  /*5fa0*/  LOP3.LUT R39, R39, 0xffe, RZ, 0xc0, !PT ;  /* 0x00000ffe27277812 */ /* 0x000fe200078ec0ff */
[----:B------:R-:W-:Y:S01]  /*5fb0*/  VIADD R99, R97, 0x400 ;  /* 0x0000040061637836 */ /* 0x000fe20000000000 */
[----:B------:R-:W-:Y:S01]  /*5fc0*/  P2R R95, PR, RZ, 0x40 ;  /* 0x00000040ff5f7803 */ /* 0x000fe20000000000 */
[----:B------:R-:W-:Y:S01]  /*5fd0*/  IMAD.IADD R96, R92, 0x1, R97 ;  /* 0x000000015c607824 */ /* 0x000fe200078e0261 */
[----:B------:R-:W-:Y:S01]  /*5fe0*/  @P6 SHF.L.U32 R4, R91, 0x1f, RZ ;  /* 0x0000001f5b046819 */ /* 0x000fe200000006ff */
[----:B------:R-:W-:Y:S01]  /*5ff0*/  IMAD.IADD R39, R36, 0x1, -R39 ;  /* 0x0000000124277824 */ /* 0x000fe200078e0a27 */
[----:B------:R-:W-:Y:S02]  /*6000*/  @P2 SEL R2, R5, R2, !P4 ;  /* 0x0000000205022207 */ /* 0x000fe40006000000 */
[----:B------:R-:W1:Y:S01]  /*6010*/  @P6 SYNCS.PHASECHK.TRANS64.TRYWAIT P1, [UR44+0x40], R4 ;  /* 0x00004004ff0065a7 */ /* 0x000e62000802112c */
[----:B------:R-:W-:Y:S02]  /*6020*/  LOP3.LUT R0, R0, 0xffffff00, RZ, 0xc0, !PT ;  /* 0xffffff0000007812 */ /* 0x000fe400078ec0ff */
[----:B------:R-:W-:Y:S03]  /*6030*/  LOP3.LUT R2, R2, 0x1, RZ, 0xc0, !PT ;  /* 0x0000000102027812 */ /* 0x000fe600078ec0ff */
[----:B------:R-:W-:Y:S01]  /*6040*/  IMAD.IADD R0, R37, 0x1, R0 ;  /* 0x0000000125007824 */ /* 0x000fe200078e0200 */
[----:B------:R-:W-:Y:S03]  /*6050*/  ISETP.NE.U32.AND P5, PT, R2, 0x1, PT ;  /* 0x000000010200780c */ /* 0x000fe60003fa5070 */
[----:B------:R-:W-:Y:S01]  /*6060*/  IMAD R39, R39, 0x100000, R0 ;  /* 0x0010000027277824 */ /* 0x000fe200078e0200 */
[----:B------:R-:W-:Y:S01]  /*6070*/  P2R R61, PR, RZ, 0x20 ;  /* 0x00000020ff3d7803 */ /* 0x000fe20000000000 */
[----:B------:R2:W4:Y:S01]  /*6080*/  SYNCS.PHASECHK.TRANS64.TRYWAIT P0, [R98+URZ+0xb0], R3 ;  /* 0x0000b003620075a7 */ /* 0x00052200080011ff */
[----:B-1----:R-:W-:Y:S01]  /*6090*/  @P6 SEL R60, RZ, 0x1, !P1 ;  /* 0x00000001ff3c6807 */ /* 0x002fe20004800000 */
[----:B--2---:R-:W-:Y:S06]  /*60a0*/  @!P6 BRA `(.L_x_98) ;  /* 0x000000000068e947 */ /* 0x004fec0003800000 */
[C---:B------:R-:W-:Y:S01]  /*60b0*/  @P5 IMAD R5, R93.reuse, 0x2, R99 ;  /* 0x000000025d055824 */ /* 0x040fe200078e0263 */
[----:B------:R-:W-:Y:S01]  /*60c0*/  ISETP.NE.AND P1, PT, R60, RZ, PT ;  /* 0x000000ff3c00720c */ /* 0x000fe20003f25270 */
[----:B------:R-:W-:Y:S01]  /*60d0*/  @P5 IMAD R2, R93, 0x2, R97 ;  /* 0x000000025d025824 */ /* 0x000fe200078e0261 */
[----:B------:R-:W-:Y:S01]  /*60e0*/  BSSY B0, `(.L_x_99) ;  /* 0x000000e000007945 */ /* 0x000fe20003800000 */
[----:B------:R-:W-:Y:S01]  /*60f0*/  IMAD.MOV.U32 R74, RZ, RZ, RZ ;  /* 0x000000ffff4a7224 */ /* 0x000fe200078e00ff */
[----:B------:R-:W-:Y:S01]  /*6100*/  CS2R R66, SRZ ;  /* 0x0000000000427805 */ /* 0x000fe2000001ff00 */
[----:B------:R-:W-:Y:S01]  /*6110*/  @P5 IMAD.IADD R4, R92, 0x1, R5 ;  /* 0x000000015c045824 */ /* 0x000fe200078e0205 */
[----:B------:R-:W-:Y:S02]  /*6120*/  CS2R R64, SRZ ;  /* 0x0000000000407805 */ /* 0x000fe4000001ff00 */
[----:B------:R-:W-:Y:S02]  /*6130*/  CS2R R72, SRZ ;  /* 0x0000000000487805 */ /* 0x000fe4000001ff00 */
[----:B------:R-:W-:Y:S02]  /*6140*/  CS2R R50, SRZ ;  /* 0x0000000000327805 */ /* 0x000fe4000001ff00 */
[----:B------:R-:W-:Y:S02]  /*6150*/  CS2R R48, SRZ ;  /* 0x0000000000307805 */ /* 0x000fe4000001ff00 */
[----:B------:R-:W-:Y:S02]  /*6160*/  CS2R R58, SRZ ;  /* 0x00000000003a7805 */ /* 0x000fe4000001ff00 */
[----:B------:R-:W-:Y:S01]  /*6170*/  CS2R R56, SRZ ;  /* 0x0000000000387805 */ /* 0x000fe2000001ff00 */
[----:B------:R-:W-:Y:S06]  /*6180*/  @P1 BRA `(.L_x_100) ;  /* 0x00000000000c1947 */ /* 0x000fec0003800000 */
[----:B------:R-:W-:Y:S04]  /*6190*/  SHF.L.U32 R5, R91, 0x1f, RZ ;  /* 0x0000001f5b057819 */ /* 0x000fe800000006ff */
[----:B------:R-:W1:Y:S02]  /*61a0*/  SYNCS.PHASECHK.TRANS64.TRYWAIT P1, [UR44+0x40], R5 ;  /* 0x00004005ff0075a7 */ /* 0x000e64000802112c */
[----:B-1----:R-:W-:Y:S05]  /*61b0*/  @!P1 BRA `(.L_x_101) ;  /* 0x0000003c00989947 */ /* 0x002fea0003800000 */
.L_x_100:
[----:B------:R-:W-:Y:S05]  /*61c0*/  BSYNC B0 ;  /* 0x0000000000007941 */ /* 0x000fea0003800000 */
.L_x_99:
[----:B------:R-:W-:Y:S01]  /*61d0*/  ISETP.NE.AND P1, PT, R61, RZ, PT ;  /* 0x000000ff3d00720c */ /* 0x000fe20003f25270 */
[----:B------:R-:W-:Y:S11]  /*61e0*/  HFMA2 R46, -RZ, RZ, 0, 5.9604644775390625e-08 ;  /* 0x00000001ff2e7431 */ /* 0x000ff600000001ff */
[----:B------:R-:W-:Y:S01]  /*61f0*/  @!UPT UIADD3 URZ, UPT, UPT, URZ, URZ, URZ ;  /* 0x000000fffffff290 */ /* 0x000fe2000fffe0ff */
[----:B------:R-:W-:Y:S05]  /*6200*/  @P1 WARPSYNC.ALL ;  /* 0x0000000000001948 */ /* 0x000fea0003800000 */
[----:B------:R2:W1:Y:S04]  /*6210*/  @P1 LDSM.16.M88.4 R64, [R2+0x400] ;  /* 0x000400000240183b */ /* 0x0004680000000200 */
[----:B------:R2:W1:Y:S04]  /*6220*/  @P1 LDSM.16.M88.4 R72, [R4] ;  /* 0x000000000448183b */ /* 0x0004680000000200 */
[----:B------:R2:W1:Y:S04]  /*6230*/  @P1 LDSM.16.M88.4 R48, [R47+UR44+0x400] ;  /* 0x0004002c2f30183b */ /* 0x0004680008000200 */
[----:B------:R2:W1:Y:S02]  /*6240*/  @P1 LDSM.16.M88.4 R56, [R96+0x400] ;  /* 0x000400006038183b */ /* 0x0004640000000200 */
.L_x_98:
[----:B------:R-:W-:Y:S05]  /*6250*/  BSYNC B1 ;  /* 0x0000000000017941 */ /* 0x000fea0003800000 */
.L_x_97:
[----:B-1----:R-:W-:Y:S04]  /*6260*/  SHF.R.U32.HI R5, RZ, 0x15, R39 ;  /* 0x00000015ff057819 */ /* 0x002fe80000011627 */
[----:B------:R-:W-:Y:S01]  /*6270*/  LOP3.LUT P1, RZ, R5, 0x3, R82, 0x48, !PT ;  /* 0x0000000305ff7812 */ /* 0x000fe20007824852 */
[----:B------:R-:W-:Y:S01]  /*6280*/  @!UPT UIADD3 URZ, UPT, UPT, URZ, URZ, URZ ;  /* 0x000000fffffff290 */ /* 0x000fe2000fffe0ff */
[----:B----4-:R-:W-:Y:S11]  /*6290*/  @P0 BRA `(.L_x_102) ;  /* 0x0000000000080947 */ /* 0x010ff60003800000 */
[----:B------:R-:W1:Y:S02]  /*62a0*/  SYNCS.PHASECHK.TRANS64.TRYWAIT P0, [R98+URZ+0xb0], R3 ;  /* 0x0000b003620075a7 */ /* 0x000e6400080011ff */
[----:B-1----:R-:W-:Y:S05]  /*62b0*/  @!P0 BRA `(.L_x_103) ;  /* 0x0000003c00708947 */ /* 0x002fea0003800000 */
.L_x_102:
[----:B------:R-:W-:Y:S05]  /*62c0*/  @!P1 BRA `(.L_x_104) ;  /* 0x0000000000409947 */ /* 0x000fea0003800000 */
[----:B------:R-:W4:Y:S01]  /*62d0*/  LDCU.64 UR8, c[0x4][0x70] ;  /* 0x01000e00ff0877ac */ /* 0x000f220008000a00 */
[----:B-1----:R-:W-:Y:S01]  /*62e0*/  MOV R3, 0x0 ;  /* 0x0000000000037802 */ /* 0x002fe20000000f00 */
[----:B------:R-:W-:Y:S02]  /*62f0*/  HFMA2 R12, -RZ, RZ, 0, 5.9604644775390625e-08 ;  /* 0x00000001ff0c7431 */ /* 0x000fe400000001ff */
[----:B------:R-:W-:Y:S02]  /*6300*/  IMAD.MOV.U32 R8, RZ, RZ, 0x192 ;  /* 0x00000192ff087424 */ /* 0x000fe400078e00ff */
[----:B------:R-:W-:Y:S01]  /*6310*/  IMAD.MOV.U32 R13, RZ, RZ, RZ ;  /* 0x000000ffff0d7224 */ /* 0x000fe200078e00ff */
[----:B------:R-:W1:Y:S01]  /*6320*/  LDCU.64 UR6, c[0x4][0x78] ;  /* 0x01000f00ff0677ac */ /* 0x000e620008000a00 */
[----:B--2---:R-:W2:Y:S01]  /*6330*/  LDC.64 R2, c[0x4][R3] ;  /* 0x0100000003027b82 */ /* 0x004ea20000000a00 */
[----:B------:R-:W5:Y:S01]  /*6340*/  LDCU.64 UR4, c[0x4][0x10] ;  /* 0x01000200ff0477ac */ /* 0x000f620008000a00 */
[----:B----4-:R-:W-:Y:S01]  /*6350*/  MOV R5, UR9 ;  /* 0x0000000900057c02 */ /* 0x010fe20008000f00 */
[----:B------:R-:W-:Y:S01]  /*6360*/  IMAD.U32 R4, RZ, RZ, UR8 ;  /* 0x00000008ff047e24 */ /* 0x000fe2000f8e00ff */
[----:B-1----:R-:W-:Y:S01]  /*6370*/  MOV R7, UR7 ;  /* 0x0000000700077c02 */ /* 0x002fe20008000f00 */
[----:B------:R-:W-:Y:S01]  /*6380*/  IMAD.U32 R6, RZ, RZ, UR6 ;  /* 0x00000006ff067e24 */ /* 0x000fe2000f8e00ff */
[----:B-----5:R-:W-:Y:S01]  /*6390*/  MOV R11, UR5 ;  /* 0x00000005000b7c02 */ /* 0x020fe20008000f00 */
[----:B------:R-:W-:Y:S02]  /*63a0*/  IMAD.U32 R10, RZ, RZ, UR4 ;  /* 0x00000004ff0a7e24 */ /* 0x000fe4000f8e00ff */
[----:B------:R-:W-:Y:S07]  /*63b0*/  LEPC R20, `(.L_x_104) ;  /* 0x000000001014794e */ /* 0x000fee0000000000 */
[----:B--23--:R-:W-:Y:S05]  /*63c0*/  CALL.ABS.NOINC R2 ;  /* 0x0000000002007343 */ /* 0x00cfea0003c00000 */
.L_x_104:
[C---:B------:R-:W-:Y:S01]  /*63d0*/  SHF.L.U32 R40, R48.reuse, 0x10, RZ ;  /* 0x0000001030287819 */ /* 0x040fe200000006ff */
[----:B------:R-:W-:Y:S05]  /*63e0*/  WARPSYNC.ALL ;  /* 0x0000000000007948 */ /* 0x000fea0003800000 */
[----:B------:R-:W-:Y:S01]  /*63f0*/  R2UR UR4, R39 ;  /* 0x00000000270472ca */ /* 0x000fe200000e0000 */
[----:B------:R-:W-:Y:S01]  /*6400*/  BSSY.RECONVERGENT B0, `(.L_x_105) ;  /* 0x000008b000007945 */ /* 0x000fe20003800200 */
[----:B------:R-:W-:Y:S02]  /*6410*/  LOP3.LUT R43, R48, 0xffff0000, RZ, 0xc0, !PT ;  /* 0xffff0000302b7812 */ /* 0x000fe400078ec0ff */
[----:B------:R-:W-:Y:S02]  /*6420*/  SHF.L.U32 R42, R49, 0x10, RZ ;  /* 0x00000010312a7819 */ /* 0x000fe400000006ff */
[----:B------:R-:W-:Y:S02]  /*6430*/  SHF.L.U32 R45, R51, 0x10, RZ ;  /* 0x00000010332d7819 */ /* 0x000fe400000006ff */
[----:B------:R-:W-:Y:S02]  /*6440*/  SHF.L.U32 R62, R93, 0x1, RZ ;  /* 0x000000015d3e7819 */ /* 0x000fe400000006ff */
[----:B------:R-:W-:Y:S02]  /*6450*/  ISETP.NE.AND P0, PT, R94, RZ, PT ;  /* 0x000000ff5e00720c */ /* 0x000fe40003f05270 */
[----:B------:R-:W-:Y:S01]  /*6460*/  IADD3 R99, PT, PT, R99, R62, RZ ;  /* 0x0000003e63637210 */ /* 0x000fe20007ffe0ff */
[----:B--2---:R-:W3:Y:S03]  /*6470*/  LDTM.16dp256bit.x8 R4, tmem[UR4] ;  /* 0x00000004000479ee */ /* 0x004ee600081a0000 */
[----:B------:R-:W-:Y:S01]  /*6480*/  IADD3 R100, PT, PT, R92, R99, RZ ;  /* 0x000000635c647210 */ /* 0x000fe20007ffe0ff */
[C---:B---3--:R-:W-:Y:S01]  /*6490*/  FMUL R0, R38.reuse, R4 ;  /* 0x0000000426007220 */ /* 0x048fe20000400000 */
[C---:B------:R-:W-:Y:S01]  /*64a0*/  FMUL R2, R38.reuse, R5 ;  /* 0x0000000526027220 */ /* 0x040fe20000400000 */
[C---:B-1----:R-:W-:Y:S01]  /*64b0*/  FMUL R3, R38.reuse, R6 ;  /* 0x0000000626037220 */ /* 0x042fe20000400000 */
[----:B------:R-:W-:Y:S01]  /*64c0*/  FMUL R7, R38, R7 ;  /* 0x0000000726077220 */ /* 0x000fe20000400000 */
[----:B------:R-:W-:Y:S01]  /*64d0*/  FFMA R0, R41, R40, R0 ;  /* 0x0000002829007223 */ /* 0x000fe20000000000 */
[----:B------:R-:W-:Y:S01]  /*64e0*/  LOP3.LUT R40, R49, 0xffff0000, RZ, 0xc0, !PT ;  /* 0xffff000031287812 */ /* 0x000fe200078ec0ff */
[C---:B------:R-:W-:Y:S01]  /*64f0*/  FFMA R2, R41.reuse, R43, R2 ;  /* 0x0000002b29027223 */ /* 0x040fe20000000002 */
[C---:B------:R-:W-:Y:S01]  /*6500*/  SHF.L.U32 R43, R50.reuse, 0x10, RZ ;  /* 0x00000010322b7819 */ /* 0x040fe200000006ff */
[C---:B------:R-:W-:Y:S01]  /*6510*/  FFMA R3, R41.reuse, R42, R3 ;  /* 0x0000002a29037223 */ /* 0x040fe20000000003 */
[----:B------:R-:W-:Y:S01]  /*6520*/  LOP3.LUT R42, R50, 0xffff0000, RZ, 0xc0, !PT ;  /* 0xffff0000322a7812 */ /* 0x000fe200078ec0ff */
[----:B------:R-:W-:Y:S01]  /*6530*/  FMUL R4, R38, R8 ;  /* 0x0000000826047220 */ /* 0x000fe20000400000 */
[----:B------:R-:W-:Y:S01]  /*6540*/  F2FP.BF16.F32.PACK_AB R52, R2, R0 ;  /* 0x000000000234723e */ /* 0x000fe200000010ff */
[----:B------:R-:W-:Y:S01]  /*6550*/  FFMA R7, R41, R40, R7 ;  /* 0x0000002829077223 */ /* 0x000fe20000000007 */
[----:B------:R-:W-:Y:S01]  /*6560*/  LOP3.LUT R40, R51, 0xffff0000, RZ, 0xc0, !PT ;  /* 0xffff000033287812 */ /* 0x000fe200078ec0ff */
[C---:B------:R-:W-:Y:S01]  /*6570*/  FMUL R5, R38.reuse, R9 ;  /* 0x0000000926057220 */ /* 0x040fe20000400000 */
[C---:B------:R-:W-:Y:S01]  /*6580*/  FMUL R6, R38.reuse, R10 ;  /* 0x0000000a26067220 */ /* 0x040fe20000400000 */
[----:B------:R-:W-:Y:S01]  /*6590*/  FMUL R11, R38, R11 ;  /* 0x0000000b260b7220 */ /* 0x000fe20000400000 */
[----:B------:R-:W-:Y:S01]  /*65a0*/  F2FP.BF16.F32.PACK_AB R53, R7, R3 ;  /* 0x000000030735723e */ /* 0x000fe200000010ff */
[C---:B------:R-:W-:Y:S01]  /*65b0*/  FFMA R4, R41.reuse, R43, R4 ;  /* 0x0000002b29047223 */ /* 0x040fe20000000004 */
[C---:B------:R-:W-:Y:S01]  /*65c0*/  SHF.L.U32 R43, R56.reuse, 0x10, RZ ;  /* 0x00000010382b7819 */ /* 0x040fe200000006ff */
[----:B------:R-:W-:Y:S01]  /*65d0*/  FFMA R5, R41, R42, R5 ;  /* 0x0000002a29057223 */ /* 0x000fe20000000005 */
[----:B------:R-:W-:Y:S01]  /*65e0*/  LOP3.LUT R42, R57, 0xffff0000, RZ, 0xc0, !PT ;  /* 0xffff0000392a7812 */ /* 0x000fe200078ec0ff */
[----:B------:R-:W-:Y:S01]  /*65f0*/  FFMA R6, R41, R45, R6 ;  /* 0x0000002d29067223 */ /* 0x000fe20000000006 */
[----:B------:R-:W-:Y:S01]  /*6600*/  SHF.L.U32 R45, R57, 0x10, RZ ;  /* 0x00000010392d7819 */ /* 0x000fe200000006ff */
[----:B------:R-:W-:Y:S01]  /*6610*/  FFMA R11, R41, R40, R11 ;  /* 0x00000028290b7223 */ /* 0x000fe2000000000b */
[----:B------:R-:W-:Y:S01]  /*6620*/  LOP3.LUT R40, R56, 0xffff0000, RZ, 0xc0, !PT ;  /* 0xffff000038287812 */ /* 0x000fe200078ec0ff */
[C---:B------:R-:W-:Y:S01]  /*6630*/  FMUL R8, R38.reuse, R12 ;  /* 0x0000000c26087220 */ /* 0x040fe20000400000 */
[----:B------:R-:W-:Y:S01]  /*6640*/  F2FP.BF16.F32.PACK_AB R54, R5, R4 ;  /* 0x000000040536723e */ /* 0x000fe200000010ff */
[C---:B------:R-:W-:Y:S01]  /*6650*/  FMUL R9, R38.reuse, R13 ;  /* 0x0000000d26097220 */ /* 0x040fe20000400000 */
[----:B------:R-:W-:Y:S01]  /*6660*/  F2FP.BF16.F32.PACK_AB R55, R11, R6 ;  /* 0x000000060b37723e */ /* 0x000fe200000010ff */
[C---:B------:R-:W-:Y:S01]  /*6670*/  FMUL R10, R38.reuse, R14 ;  /* 0x0000000e260a7220 */ /* 0x040fe20000400000 */
[----:B------:R-:W-:Y:S01]  /*6680*/  FMUL R15, R38, R15 ;  /* 0x0000000f260f7220 */ /* 0x000fe20000400000 */
[----:B------:R-:W-:Y:S01]  /*6690*/  FFMA R8, R41, R43, R8 ;  /* 0x0000002b29087223 */ /* 0x000fe20000000008 */
[----:B------:R-:W-:Y:S01]  /*66a0*/  SHF.L.U32 R43, R59, 0x10, RZ ;  /* 0x000000103b2b7819 */ /* 0x000fe200000006ff */
[C---:B------:R-:W-:Y:S01]  /*66b0*/  FFMA R9, R41.reuse, R40, R9 ;  /* 0x0000002829097223 */ /* 0x040fe20000000009 */
[C---:B------:R-:W-:Y:S01]  /*66c0*/  SHF.L.U32 R40, R58.reuse, 0x10, RZ ;  /* 0x000000103a287819 */ /* 0x040fe200000006ff */
        /* <DEDUP_REMOVED lines=8> */
[----:B------:R-:W-:Y:S01]  /*6750*/  FMUL R14, R38, R18 ;  /* 0x00000012260e7220 */ /* 0x000fe20000400000 */
[----:B------:R-:W-:Y:S01]  /*6760*/  FFMA R12, R41, R40, R12 ;  /* 0x00000028290c7223 */ /* 0x000fe2000000000c */
[----:B------:R-:W-:Y:S01]  /*6770*/  LOP3.LUT R40, R59, 0xffff0000, RZ, 0xc0, !PT ;  /* 0xffff00003b287812 */ /* 0x000fe200078ec0ff */
[C---:B------:R-:W-:Y:S01]  /*6780*/  FFMA R13, R41.reuse, R42, R13 ;  /* 0x0000002a290d7223 */ /* 0x040fe2000000000d */
[----:B------:R-:W-:Y:S01]  /*6790*/  LOP3.LUT R42, R64, 0xffff0000, RZ, 0xc0, !PT ;  /* 0xffff0000402a7812 */ /* 0x000fe200078ec0ff */
[----:B------:R-:W-:Y:S01]  /*67a0*/  FMUL R19, R38, R19 ;  /* 0x0000001326137220 */ /* 0x000fe20000400000 */
[----:B------:R-:W-:Y:S01]  /*67b0*/  FFMA R14, R41, R43, R14 ;  /* 0x0000002b290e7223 */ /* 0x000fe2000000000e */
[----:B------:R-:W-:Y:S01]  /*67c0*/  SHF.L.U32 R43, R64, 0x10, RZ ;  /* 0x00000010402b7819 */ /* 0x000fe200000006ff */
[C---:B------:R-:W-:Y:S01]  /*67d0*/  FMUL R16, R38.reuse, R20 ;  /* 0x0000001426107220 */ /* 0x040fe20000400000 */
        /* <DEDUP_REMOVED lines=19> */
[----:B------:R1:W-:Y:S01]  /*6910*/  STSM.16.M88.4 [R97+0x400], R52 ;  /* 0x0004003461007844 */ /* 0x0003e20000000200 */
[C---:B------:R-:W-:Y:S01]  /*6920*/  FMUL R22, R38.reuse, R26 ;  /* 0x0000001a26167220 */ /* 0x040fe20000400000 */
[----:B------:R-:W-:Y:S01]  /*6930*/  FMUL R27, R38, R27 ;  /* 0x0000001b261b7220 */ /* 0x000fe20000400000 */
[----:B------:R-:W-:Y:S01]  /*6940*/  FFMA R20, R41, R43, R20 ;  /* 0x0000002b29147223 */ /* 0x000fe20000000014 */
[----:B------:R-:W-:Y:S01]  /*6950*/  SHF.L.U32 R43, R73, 0x10, RZ ;  /* 0x00000010492b7819 */ /* 0x000fe200000006ff */
[C---:B------:R-:W-:Y:S01]  /*6960*/  FFMA R21, R41.reuse, R40, R21 ;  /* 0x0000002829157223 */ /* 0x040fe20000000015 */
[C---:B------:R-:W-:Y:S02]  /*6970*/  SHF.L.U32 R40, R72.reuse, 0x10, RZ ;  /* 0x0000001048287819 */ /* 0x040fe400000006ff */
[----:B------:R1:W-:Y:S01]  /*6980*/  STSM.16.M88.4 [R96+0x400], R68 ;  /* 0x0004004460007844 */ /* 0x0003e20000000200 */
[----:B------:R-:W-:Y:S01]  /*6990*/  FFMA R22, R41, R45, R22 ;  /* 0x0000002d29167223 */ /* 0x000fe20000000016 */
[----:B------:R-:W-:Y:S01]  /*69a0*/  SHF.L.U32 R45, R75, 0x10, RZ ;  /* 0x000000104b2d7819 */ /* 0x000fe200000006ff */
[C---:B------:R-:W-:Y:S01]  /*69b0*/  FFMA R27, R41.reuse, R42, R27 ;  /* 0x0000002a291b7223 */ /* 0x040fe2000000001b */
[----:B------:R-:W-:Y:S01]  /*69c0*/  LOP3.LUT R42, R72, 0xffff0000, RZ, 0xc0, !PT ;  /* 0xffff0000482a7812 */ /* 0x000fe200078ec0ff */
[C---:B------:R-:W-:Y:S01]  /*69d0*/  FMUL R24, R38.reuse, R28 ;  /* 0x0000001c26187220 */ /* 0x040fe20000400000 */
[C---:B------:R-:W-:Y:S01]  /*69e0*/  FMUL R25, R38.reuse, R29 ;  /* 0x0000001d26197220 */ /* 0x040fe20000400000 */
[C---:B------:R-:W-:Y:S01]  /*69f0*/  FMUL R26, R38.reuse, R30 ;  /* 0x0000001e261a7220 */ /* 0x040fe20000400000 */
[----:B------:R-:W-:Y:S01]  /*6a00*/  FMUL R31, R38, R31 ;  /* 0x0000001f261f7220 */ /* 0x000fe20000400000 */
[----:B------:R-:W-:Y:S01]  /*6a10*/  FFMA R24, R41, R40, R24 ;  /* 0x0000002829187223 */ /* 0x000fe20000000018 */
[----:B------:R-:W-:Y:S01]  /*6a20*/  LOP3.LUT R40, R73, 0xffff0000, RZ, 0xc0, !PT ;  /* 0xffff000049287812 */ /* 0x000fe200078ec0ff */
[C---:B------:R-:W-:Y:S01]  /*6a30*/  FFMA R25, R41.reuse, R42, R25 ;  /* 0x0000002a29197223 */ /* 0x040fe20000000019 */
[C---:B------:R-:W-:Y:S01]  /*6a40*/  FFMA R26, R41.reuse, R43, R26 ;  /* 0x0000002b291a7223 */ /* 0x040fe2000000001a */
[----:B------:R-:W-:Y:S01]  /*6a50*/  SHF.L.U32 R43, R74, 0x10, RZ ;  /* 0x000000104a2b7819 */ /* 0x000fe200000006ff */
[----:B------:R-:W-:Y:S01]  /*6a60*/  FMUL R28, R38, R32 ;  /* 0x00000020261c7220 */ /* 0x000fe20000400000 */
[----:B------:R-:W-:Y:S01]  /*6a70*/  LOP3.LUT R42, R74, 0xffff0000, RZ, 0xc0, !PT ;  /* 0xffff00004a2a7812 */ /* 0x000fe200078ec0ff */
[----:B------:R-:W-:Y:S01]  /*6a80*/  FFMA R31, R41, R40, R31 ;  /* 0x00000028291f7223 */ /* 0x000fe2000000001f */
[C---:B------:R-:W-:Y:S01]  /*6a90*/  FMUL R29, R38.reuse, R33 ;  /* 0x00000021261d7220 */ /* 0x040fe20000400000 */
[C---:B------:R-:W-:Y:S01]  /*6aa0*/  FMUL R30, R38.reuse, R34 ;  /* 0x00000022261e7220 */ /* 0x040fe20000400000 */
[----:B------:R-:W-:Y:S01]  /*6ab0*/  LOP3.LUT R40, R75, 0xffff0000, RZ, 0xc0, !PT ;  /* 0xffff00004b287812 */ /* 0x000fe200078ec0ff */
[----:B------:R-:W-:Y:S01]  /*6ac0*/  FMUL R35, R38, R35 ;  /* 0x0000002326237220 */ /* 0x000fe20000400000 */
[C---:B------:R-:W-:Y:S01]  /*6ad0*/  FFMA R28, R41.reuse, R43, R28 ;  /* 0x0000002b291c7223 */ /* 0x040fe2000000001c */
[C---:B------:R-:W-:Y:S01]  /*6ae0*/  FFMA R29, R41.reuse, R42, R29 ;  /* 0x0000002a291d7223 */ /* 0x040fe2000000001d */
[C---:B------:R-:W-:Y:S01]  /*6af0*/  FFMA R30, R41.reuse, R45, R30 ;  /* 0x0000002d291e7223 */ /* 0x040fe2000000001e */
[----:B------:R-:W-:Y:S01]  /*6b00*/  FFMA R35, R41, R40, R35 ;  /* 0x0000002829237223 */ /* 0x000fe20000000023 */
[----:B------:R-:W-:Y:S02]  /*6b10*/  F2FP.BF16.F32.PACK_AB R106, R21, R20 ;  /* 0x00000014156a723e */ /* 0x000fe400000010ff */
[----:B------:R-:W-:Y:S02]  /*6b20*/  F2FP.BF16.F32.PACK_AB R107, R27, R22 ;  /* 0x000000161b6b723e */ /* 0x000fe400000010ff */
[----:B------:R-:W-:Y:S02]  /*6b30*/  F2FP.BF16.F32.PACK_AB R108, R25, R24 ;  /* 0x00000018196c723e */ /* 0x000fe400000010ff */
[----:B------:R-:W-:Y:S01]  /*6b40*/  F2FP.BF16.F32.PACK_AB R109, R31, R26 ;  /* 0x0000001a1f6d723e */ /* 0x000fe200000010ff */
[----:B------:R1:W-:Y:S01]  /*6b50*/  STSM.16.M88.4 [R99], R104 ;  /* 0x0000006863007844 */ /* 0x0003e20000000200 */
[----:B------:R-:W-:Y:S02]  /*6b60*/  F2FP.BF16.F32.PACK_AB R110, R29, R28 ;  /* 0x0000001c1d6e723e */ /* 0x000fe400000010ff */
[----:B------:R-:W-:Y:S05]  /*6b70*/  F2FP.BF16.F32.PACK_AB R111, R35, R30 ;  /* 0x0000001e236f723e */ /* 0x000fea00000010ff */
[----:B------:R1:W-:Y:S01]  /*6b80*/  STSM.16.M88.4 [R100], R108 ;  /* 0x0000006c64007844 */ /* 0x0003e20000000200 */
[----:B------:R-:W-:Y:S01]  /*6b90*/  @!PT LDS RZ, [RZ] ;  /* 0x00000000fffff984 */ /* 0x000fe20000000800 */
[----:B------:R-:W-:Y:S01]  /*6ba0*/  @!PT LDS RZ, [RZ] ;  /* 0x00000000fffff984 */ /* 0x000fe20000000800 */
[----:B------:R-:W-:Y:S01]  /*6bb0*/  @!PT LDS RZ, [RZ] ;  /* 0x00000000fffff984 */ /* 0x000fe20000000800 */
[----:B------:R-:W-:Y:S01]  /*6bc0*/  @!PT LDS RZ, [RZ] ;  /* 0x00000000fffff984 */ /* 0x000fe20000000800 */
[----:B------:R2:W-:Y:S07]  /*6bd0*/  MEMBAR.ALL.CTA ;  /* 0x0000000000007992 */ /* 0x0005ee0000008000 */
[----:B--2---:R-:W2:Y:S02]  /*6be0*/  FENCE.VIEW.ASYNC.S ;  /* 0x00000000000073c6 */ /* 0x004ea40000000000 */
[----:B--2---:R-:W-:Y:S06]  /*6bf0*/  BAR.SYNC.DEFER_BLOCKING 0x1, 0x80 ;  /* 0x0042000000007b1d */ /* 0x004fec0000010000 */
[----:B------:R-:W-:Y:S05]  /*6c00*/  @P0 BRA `(.L_x_106) ;  /* 0x0000000000280947 */ /* 0x000fea0003800000 */
[----:B------:R-:W2:Y:S01]  /*6c10*/  LDCU.64 UR6, c[0x0][0x348] ;  /* 0x00006900ff0677ac */ /* 0x000ea20008000a00 */
[----:B------:R-:W-:Y:S01]  /*6c20*/  UIADD3 UR4, UPT, UPT, UR44, 0x400, URZ ;  /* 0x000004002c047890 */ /* 0x000fe2000fffe0ff */
[----:B------:R-:W-:Y:S05]  /*6c30*/  UMOV UR51, UR36 ;  /* 0x0000002400337c82 */ /* 0x000fea0008000000 */
[----:B------:R-:W-:Y:S04]  /*6c40*/  MOV R86, UR4 ;  /* 0x0000000400567c02 */ /* 0x000fe80008000f00 */
[----:B------:R-:W-:Y:S01]  /*6c50*/  R2UR UR48, R86 ;  /* 0x00000000563072ca */ /* 0x000fe200000e0000 */
[----:B--2---:R-:W-:Y:S04]  /*6c60*/  UIADD3 UR4, UP0, UPT, UR6, 0x680, URZ ;  /* 0x0000068006047890 */ /* 0x004fe8000ff1e0ff */
[----:B------:R-:W-:Y:S09]  /*6c70*/  UIADD3.X UR5, UPT, UPT, URZ, UR7, URZ, UP0, !UPT ;  /* 0x00000007ff057290 */ /* 0x000ff200087fe4ff */
[----:B------:R2:W-:Y:S01]  /*6c80*/  UTMASTG.3D [UR48], [UR4] ;  /* 0x00000030040073b5 */ /* 0x0005e20008010000 */
[----:B------:R0:W-:Y:S01]  /*6c90*/  UTMACMDFLUSH ;  /* 0x00000000000079b7 */ /* 0x0001e20000000000 */
[----:B--2---:R-:W-:Y:S04]  /*6ca0*/  DEPBAR.LE SB0, 0x1 ;  /* 0x000080400000791a */ /* 0x004fe80000000000 */
.L_x_106:
[----:B------:R-:W-:Y:S05]  /*6cb0*/  BSYNC.RECONVERGENT B0 ;  /* 0x0000000000007941 */ /* 0x000fea0003800200 */
.L_x_105:
[----:B------:R-:W-:Y:S01]  /*6cc0*/  BAR.SYNC.DEFER_BLOCKING 0x1, 0x80 ;  /* 0x0042000000007b1d */ /* 0x000fe20000010000 */
[----:B------:R-:W-:Y:S01]  /*6cd0*/  ISETP.NE.AND P1, PT, R95, RZ, PT ;  /* 0x000000ff5f00720c */ /* 0x000fe20003f25270 */
[----:B------:R-:W-:Y:S01]  /*6ce0*/  UISETP.NE.AND UP0, UPT, UR47, URZ, UPT ;  /* 0x000000ff2f00728c */ /* 0x000fe2000bf05270 */
[----:B------:R-:W-:Y:S11]  /*6cf0*/  LEA R3, R46, UR44, 0x3 ;  /* 0x0000002c2e037c11 */ /* 0x000ff6000f8e18ff */
[----:B------:R-:W-:Y:S01]  /*6d00*/  @P1 SHF.L.U32 R4, R91, 0x1f, RZ ;  /* 0x0000001f5b041819 */ /* 0x000fe200000006ff */
[----:B------:R-:W-:Y:S06]  /*6d10*/  BRA.U !UP0, `(.L_x_107) ;  /* 0x0000000108247547 */ /* 0x000fec000b800000 */
[----:B------:R-:W2:Y:S01]  /*6d20*/  S2R R0, SR_CgaCtaId ;  /* 0x0000000000007919 */ /* 0x000ea20000008800 */
[----:B------:R-:W-:Y:S01]  /*6d30*/  IMAD.U32 R2, RZ, RZ, UR46 ;  /* 0x0000002eff027e24 */ /* 0x000fe2000f8e00ff */
[----:B------:R-:W-:Y:S04]  /*6d40*/  UIADD3 UR4, UPT, UPT, UR46, 0x1, URZ ;  /* 0x000000012e047890 */ /* 0x000fe8000fffe0ff */
[----:B------:R-:W-:Y:S01]  /*6d50*/  @P1 LEA R2, R2, UR44, 0x3 ;  /* 0x0000002c02021c11 */ /* 0x000fe2000f8e18ff */
[----:B------:R-:W-:Y:S04]  /*6d60*/  UISETP.NE.AND UP0, UPT, UR4, 0x4, UPT ;  /* 0x000000040400788c */ /* 0x000fe8000bf05270 */
[----:B------:R-:W-:Y:S01]  /*6d70*/  @P1 VIADD R5, R2, 0x60 ;  /* 0x0000006002051836 */ /* 0x000fe20000000000 */
[----:B------:R-:W-:Y:S04]  /*6d80*/  USEL UR46, UR4, URZ, UP0 ;  /* 0x000000ff042e7287 */ /* 0x000fe80008000000 */
[----:B--2---:R-:W-:Y:S04]  /*6d90*/  @P1 PRMT R0, R0, 0x654, R5 ;  /* 0x0000065400001816 */ /* 0x004fe80000000005 */
[----:B------:R2:W-:Y:S04]  /*6da0*/  @P1 SYNCS.ARRIVE.TRANS64.RED.A1T0 RZ, [R0+URZ], RZ ;  /* 0x000000ff00ff19a7 */ /* 0x0005e800081004ff */
.L_x_107:
[----:B------:R-:W3:Y:S01]  /*6db0*/  @P1 SYNCS.PHASECHK.TRANS64.TRYWAIT P0, [R3+URZ+0x40], R4 ;  /* 0x00004004030015a7 */ /* 0x000ee200080011ff */
[----:B------:R-:W-:Y:S01]  /*6dc0*/  BSSY B1, `(.L_x_108) ;  /* 0x0000017000017945 */ /* 0x000fe20003800000 */
[----:B---3--:R-:W-:Y:S03]  /*6dd0*/  @P1 SEL R60, RZ, 0x1, !P0 ;  /* 0x00000001ff3c1807 */ /* 0x008fe60004000000 */
[----:B------:R-:W-:Y:S05]  /*6de0*/  @!P1 BRA `(.L_x_109) ;  /* 0x0000000000509947 */ /* 0x000fea0003800000 */
[----:B------:R-:W-:Y:S01]  /*6df0*/  ISETP.NE.AND P1, PT, R61, RZ, PT ;  /* 0x000000ff3d00720c */ /* 0x000fe20003f25270 */
[----:B------:R-:W-:Y:S01]  /*6e00*/  BSSY B0, `(.L_x_110) ;  /* 0x000000a000007945 */ /* 0x000fe20003800000 */
[----:B------:R-:W-:Y:S11]  /*6e10*/  ISETP.NE.AND P0, PT, R60, RZ, PT ;  /* 0x000000ff3c00720c */ /* 0x000ff60003f05270 */
[----:B------:R-:W-:Y:S04]  /*6e20*/  @P1 IMAD R4, R46, 0x2000, R47 ;  /* 0x000020002e041824 */ /* 0x000fe800078e022f */
[----:B------:R-:W-:Y:S04]  /*6e30*/  @P1 VIADD R7, R4, UR44 ;  /* 0x0000002c04071c36 */ /* 0x000fe80008000000 */
[----:B------:R-:W-:Y:S01]  /*6e40*/  @P1 IMAD.IADD R2, R92, 0x1, R7 ;  /* 0x000000015c021824 */ /* 0x000fe200078e0207 */
[----:B------:R-:W-:Y:S01]  /*6e50*/  @P1 IADD3 R5, PT, PT, R62, R7, RZ ;  /* 0x000000073e051210 */ /* 0x000fe20007ffe0ff */
[----:B------:R-:W-:Y:S06]  /*6e60*/  @P0 BRA `(.L_x_111) ;  /* 0x00000000000c0947 */ /* 0x000fec0003800000 */
[----:B--2---:R-:W-:Y:S04]  /*6e70*/  SHF.L.U32 R0, R91, 0x1f, RZ ;  /* 0x0000001f5b007819 */ /* 0x004fe800000006ff */
[----:B------:R-:W2:Y:S02]  /*6e80*/  SYNCS.PHASECHK.TRANS64.TRYWAIT P0, [R3+URZ+0x40], R0 ;  /* 0x00004000030075a7 */ /* 0x000ea400080011ff */
[----:B--2---:R-:W-:Y:S05]  /*6e90*/  @!P0 BRA `(.L_x_112) ;  /* 0x00000030008c8947 */ /* 0x004fea0003800000 */
.L_x_111:
[----:B------:R-:W-:Y:S05]  /*6ea0*/  BSYNC B0 ;  /* 0x0000000000007941 */ /* 0x000fea0003800000 */
.L_x_110:
[----:B------:R-:W-:Y:S02]  /*6eb0*/  ISETP.NE.AND P0, PT, R61, RZ, PT ;  /* 0x000000ff3d00720c */ /* 0x000fe40003f05270 */
[----:B------:R-:W-:Y:S11]  /*6ec0*/  IADD3 R46, PT, PT, R46, 0x1, RZ ;  /* 0x000000012e2e7810 */ /* 0x000ff60007ffe0ff */
[----:B--2---:R-:W-:Y:S01]  /*6ed0*/  @P0 IMAD.IADD R0, R92, 0x1, R5 ;  /* 0x000000015c000824 */ /* 0x004fe200078e0205 */
[----:B------:R-:W-:Y:S05]  /*6ee0*/  @P0 WARPSYNC.ALL ;  /* 0x0000000000000948 */ /* 0x000fea0003800000 */
[----:B------:R3:W4:Y:S04]  /*6ef0*/  @P0 LDSM.16.M88.4 R48, [R4+UR44+0x400] ;  /* 0x0004002c0430083b */ /* 0x0007280008000200 */
[----:B------:R3:W2:Y:S04]  /*6f00*/  @P0 LDSM.16.M88.4 R56, [R2+0x400] ;  /* 0x000400000238083b */ /* 0x0006a80000000200 */
[----:B------:R3:W1:Y:S04]  /*6f10*/  @P0 LDSM.16.M88.4 R64, [R5+0x400] ;  /* 0x000400000540083b */ /* 0x0006680000000200 */
[----:B------:R3:W1:Y:S02]  /*6f20*/  @P0 LDSM.16.M88.4 R72, [R0+0x400] ;  /* 0x000400000048083b */ /* 0x0006640000000200 */
.L_x_109:
[----:B------:R-:W-:Y:S05]  /*6f30*/  BSYNC B1 ;  /* 0x0000000000017941 */ /* 0x000fea0003800000 */
.L_x_108:
[----:B------:R-:W-:Y:S05]  /*6f40*/  VIADD R3, R39, 0x40 ;  /* 0x0000004027037836 */ /* 0x000fea0000000000 */
[----:B------:R-:W-:Y:S04]  /*6f50*/  SHF.R.U32.HI R3, RZ, 0x15, R3 ;  /* 0x00000015ff037819 */ /* 0x000fe80000011603 */
[----:B------:R-:W-:Y:S11]  /*6f60*/  LOP3.LUT P0, RZ, R3, 0x3, R82, 0x48, !PT ;  /* 0x0000000303ff7812 */ /* 0x000ff60007804852 */
[----:B------:R-:W-:Y:S02]  /*6f70*/  @!UPT UIADD3 URZ, UPT, UPT, URZ, URZ, URZ ;  /* 0x000000fffffff290 */ /* 0x000fe4000fffe0ff */
[----:B------:R-:W-:Y:S05]  /*6f80*/  @!P0 BRA `(.L_x_113) ;  /* 0x0000000000408947 */ /* 0x000fea0003800000 */
[----:B------:R-:W5:Y:S01]  /*6f90*/  LDCU.64 UR8, c[0x4][0x70] ;  /* 0x01000e00ff0877ac */ /* 0x000f620008000a00 */
[----:B------:R-:W-:Y:S01]  /*6fa0*/  MOV R3, 0x0 ;  /* 0x0000000000037802 */ /* 0x000fe20000000f00 */
[----:B------:R-:W-:Y:S02]  /*6fb0*/  HFMA2 R12, -RZ, RZ, 0, 5.9604644775390625e-08 ;  /* 0x00000001ff0c7431 */ /* 0x000fe400000001ff */
[----:B------:R-:W-:Y:S02]  /*6fc0*/  IMAD.MOV.U32 R8, RZ, RZ, 0x192 ;  /* 0x00000192ff087424 */ /* 0x000fe400078e00ff */
[----:B------:R-:W-:Y:S01]  /*6fd0*/  IMAD.MOV.U32 R13, RZ, RZ, RZ ;  /* 0x000000ffff0d7224 */ /* 0x000fe200078e00ff */
[----:B------:R-:W2:Y:S01]  /*6fe0*/  LDCU.64 UR6, c[0x4][0x78] ;  /* 0x01000f00ff0677ac */ /* 0x000ea20008000a00 */
[----:B---3--:R-:W3:Y:S01]  /*6ff0*/  LDC.64 R2, c[0x4][R3] ;  /* 0x0100000003027b82 */ /* 0x008ee20000000a00 */
[----:B------:R-:W4:Y:S01]  /*7000*/  LDCU.64 UR4, c[0x4][0x10] ;  /* 0x01000200ff0477ac */ /* 0x000f220008000a00 */
[----:B-----5:R-:W-:Y:S01]  /*7010*/  MOV R5, UR9 ;  /* 0x0000000900057c02 */ /* 0x020fe20008000f00 */
[----:B------:R-:W-:Y:S01]  /*7020*/  IMAD.U32 R4, RZ, RZ, UR8 ;  /* 0x00000008ff047e24 */ /* 0x000fe2000f8e00ff */
[----:B--2---:R-:W-:Y:S01]  /*7030*/  MOV R7, UR7 ;  /* 0x0000000700077c02 */ /* 0x004fe20008000f00 */
[----:B------:R-:W-:Y:S01]  /*7040*/  IMAD.U32 R6, RZ, RZ, UR6 ;  /* 0x00000006ff067e24 */ /* 0x000fe2000f8e00ff */
[----:B----4-:R-:W-:Y:S01]  /*7050*/  MOV R11, UR5 ;  /* 0x00000005000b7c02 */ /* 0x010fe20008000f00 */
[----:B------:R-:W-:Y:S02]  /*7060*/  IMAD.U32 R10, RZ, RZ, UR4 ;  /* 0x00000004ff0a7e24 */ /* 0x000fe4000f8e00ff */
[----:B------:R-:W-:Y:S07]  /*7070*/  LEPC R20, `(.L_x_113) ;  /* 0x000000001014794e */ /* 0x000fee0000000000 */
[----:B-1-3--:R-:W-:Y:S05]  /*7080*/  CALL.ABS.NOINC R2 ;  /* 0x0000000002007343 */ /* 0x00afea0003c00000 */
.L_x_113:
[C---:B----4-:R-:W-:Y:S01]  /*7090*/  SHF.L.U32 R40, R48.reuse, 0x10, RZ ;  /* 0x0000001030287819 */ /* 0x050fe200000006ff */
[----:B------:R-:W-:Y:S05]  /*70a0*/  WARPSYNC.ALL ;  /* 0x0000000000007948 */ /* 0x000fea0003800000 */
[----:B------:R-:W-:Y:S01]  /*70b0*/  R2UR UR4, R39 ;  /* 0x00000000270472ca */ /* 0x000fe200000e0000 */
[----:B------:R-:W4:Y:S01]  /*70c0*/  S2R R101, SR_CgaCtaId ;  /* 0x0000000000657919 */ /* 0x000f220000008800 */
[----:B------:R-:W-:Y:S01]  /*70d0*/  LOP3.LUT R43, R48, 0xffff0000, RZ, 0xc0, !PT ;  /* 0xffff0000302b7812 */ /* 0x000fe200078ec0ff */
[----:B------:R-:W-:Y:S01]  /*70e0*/  BSSY.RECONVERGENT B0, `(.L_x_114) ;  /* 0x000008e000007945 */ /* 0x000fe20003800200 */
[----:B------:R-:W-:Y:S02]  /*70f0*/  LOP3.LUT R42, R49, 0xffff0000, RZ, 0xc0, !PT ;  /* 0xffff0000312a7812 */ /* 0x000fe400078ec0ff */
[----:B------:R-:W-:Y:S02]  /*7100*/  LOP3.LUT R44, R50, 0xffff0000, RZ, 0xc0, !PT ;  /* 0xffff0000322c7812 */ /* 0x000fe400078ec0ff */
[----:B--2---:R-:W-:Y:S02]  /*7110*/  SHF.L.U32 R45, R59, 0x10, RZ ;  /* 0x000000103b2d7819 */ /* 0x004fe400000006ff */
[----:B------:R-:W-:Y:S02]  /*7120*/  ISETP.NE.AND P6, PT, R95, RZ, PT ;  /* 0x000000ff5f00720c */ /* 0x000fe40003fc5270 */
[----:B------:R-:W-:Y:S01]  /*7130*/  ISETP.NE.AND P0, PT, R94, RZ, PT ;  /* 0x000000ff5e00720c */ /* 0x000fe20003f05270 */
[----:B---3--:R-:W2:Y:S01]  /*7140*/  LDTM.16dp256bit.x8 R4, tmem[UR4+0x40] ;  /* 0x00004004000479ee */ /* 0x008ea200081a0000 */
[----:B------:R-:W-:Y:S09]  /*7150*/  MOV R63, UR46 ;  /* 0x0000002e003f7c02 */ /* 0x000ff20008000f00 */
[----:B------:R-:W-:Y:S02]  /*7160*/  @P6 LEA R63, R63, UR44, 0x3 ;  /* 0x0000002c3f3f6c11 */ /* 0x000fe4000f8e18ff */
[----:B-1----:R-:W-:Y:S02]  /*7170*/  @P6 SHF.L.U32 R108, R91, 0x1f, RZ ;  /* 0x0000001f5b6c6819 */ /* 0x002fe400000006ff */
[----:B------:R-:W-:Y:S02]  /*7180*/  @P6 IADD3 R102, PT, PT, R63, 0x60, RZ ;  /* 0x000000603f666810 */ /* 0x000fe40007ffe0ff */
[----:B------:R-:W-:Y:S02]  /*7190*/  LEA R63, R46, UR44, 0x3 ;  /* 0x0000002c2e3f7c11 */ /* 0x000fe4000f8e18ff */
[----:B----4-:R-:W-:Y:S01]  /*71a0*/  @P6 PRMT R102, R101, 0x654, R102 ;  /* 0x0000065465666816 */ /* 0x010fe20000000066 */
[C---:B--2---:R-:W-:Y:S01]  /*71b0*/  FMUL R0, R38.reuse, R4 ;  /* 0x0000000426007220 */ /* 0x044fe20000400000 */
[C---:B------:R-:W-:Y:S01]  /*71c0*/  FMUL R2, R38.reuse, R5 ;  /* 0x0000000526027220 */ /* 0x040fe20000400000 */
[C---:B------:R-:W-:Y:S01]  /*71d0*/  FMUL R3, R38.reuse, R6 ;  /* 0x0000000626037220 */ /* 0x040fe20000400000 */
[C---:B------:R-:W-:Y:S01]  /*71e0*/  FMUL R7, R38.reuse, R7 ;  /* 0x0000000726077220 */ /* 0x040fe20000400000 */
[----:B------:R-:W-:Y:S01]  /*71f0*/  FFMA R0, R41, R40, R0 ;  /* 0x0000002829007223 */ /* 0x000fe20000000000 */
[----:B------:R-:W-:Y:S01]  /*7200*/  SHF.L.U32 R40, R49, 0x10, RZ ;  /* 0x0000001031287819 */ /* 0x000fe200000006ff */
[----:B------:R-:W-:Y:S01]  /*7210*/  FFMA R2, R41, R43, R2 ;  /* 0x0000002b29027223 */ /* 0x000fe20000000002 */
[----:B------:R-:W-:Y:S01]  /*7220*/  SHF.L.U32 R43, R51, 0x10, RZ ;  /* 0x00000010332b7819 */ /* 0x000fe200000006ff */
[C---:B------:R-:W-:Y:S01]  /*7230*/  FMUL R4, R38.reuse, R8 ;  /* 0x0000000826047220 */ /* 0x040fe20000400000 */
[----:B------:R-:W-:Y:S01]  /*7240*/  FMUL R5, R38, R9 ;  /* 0x0000000926057220 */ /* 0x000fe20000400000 */
[C---:B------:R-:W-:Y:S01]  /*7250*/  FFMA R3, R41.reuse, R40, R3 ;  /* 0x0000002829037223 */ /* 0x040fe20000000003 */
[----:B------:R-:W-:Y:S01]  /*7260*/  SHF.L.U32 R40, R50, 0x10, RZ ;  /* 0x0000001032287819 */ /* 0x000fe200000006ff */
[----:B------:R-:W-:Y:S01]  /*7270*/  FFMA R7, R41, R42, R7 ;  /* 0x0000002a29077223 */ /* 0x000fe20000000007 */
[----:B------:R-:W-:Y:S01]  /*7280*/  LOP3.LUT R42, R51, 0xffff0000, RZ, 0xc0, !PT ;  /* 0xffff0000332a7812 */ /* 0x000fe200078ec0ff */
[----:B------:R-:W-:Y:S01]  /*7290*/  FMUL R6, R38, R10 ;  /* 0x0000000a26067220 */ /* 0x000fe20000400000 */
[----:B------:R-:W-:Y:S01]  /*72a0*/  F2FP.BF16.F32.PACK_AB R52, R2, R0 ;  /* 0x000000000234723e */ /* 0x000fe200000010ff */
        /* <DEDUP_REMOVED lines=18> */
[C---:B------:R-:W-:Y:S01]  /*73d0*/  LOP3.LUT R42, R58.reuse, 0xffff0000, RZ, 0xc0, !PT ;  /* 0xffff00003a2a7812 */ /* 0x040fe200078ec0ff */
[----:B------:R-:W-:Y:S01]  /*73e0*/  FFMA R10, R41, R43, R10 ;  /* 0x0000002b290a7223 */ /* 0x000fe2000000000a */
[----:B------:R-:W-:Y:S01]  /*73f0*/  SHF.L.U32 R43, R58, 0x10, RZ ;  /* 0x000000103a2b7819 */ /* 0x000fe200000006ff */
[C---:B------:R-:W-:Y:S01]  /*7400*/  FMUL R15, R38.reuse, R15 ;  /* 0x0000000f260f7220 */ /* 0x040fe20000400000 */
[----:B------:R-:W-:Y:S01]  /*7410*/  F2FP.BF16.F32.PACK_AB R68, R9, R8 ;  /* 0x000000080944723e */ /* 0x000fe200000010ff */
[C---:B------:R-:W-:Y:S01]  /*7420*/  FMUL R12, R38.reuse, R16 ;  /* 0x00000010260c7220 */ /* 0x040fe20000400000 */
[----:B------:R-:W-:Y:S01]  /*7430*/  FMUL R13, R38, R17 ;  /* 0x00000011260d7220 */ /* 0x000fe20000400000 */
[----:B------:R-:W-:Y:S01]  /*7440*/  FFMA R15, R41, R40, R15 ;  /* 0x00000028290f7223 */ /* 0x000fe2000000000f */
[----:B------:R-:W-:Y:S01]  /*7450*/  LOP3.LUT R40, R59, 0xffff0000, RZ, 0xc0, !PT ;  /* 0xffff00003b287812 */ /* 0x000fe200078ec0ff */
[----:B------:R-:W-:Y:S01]  /*7460*/  FFMA R12, R41, R43, R12 ;  /* 0x0000002b290c7223 */ /* 0x000fe2000000000c */
[----:B------:R-:W-:Y:S01]  /*7470*/  SHF.L.U32 R43, R64, 0x10, RZ ;  /* 0x00000010402b7819 */ /* 0x000fe200000006ff */
[----:B------:R-:W-:Y:S01]  /*7480*/  FMUL R14, R38, R18 ;  /* 0x00000012260e7220 */ /* 0x000fe20000400000 */
[----:B------:R-:W-:Y:S01]  /*7490*/  F2FP.BF16.F32.PACK_AB R69, R15, R10 ;  /* 0x0000000a0f45723e */ /* 0x000fe200000010ff */
[----:B------:R-:W-:Y:S01]  /*74a0*/  FFMA R13, R41, R42, R13 ;  /* 0x0000002a290d7223 */ /* 0x000fe2000000000d */
[----:B------:R-:W-:Y:S01]  /*74b0*/  LOP3.LUT R42, R64, 0xffff0000, RZ, 0xc0, !PT ;  /* 0xffff0000402a7812 */ /* 0x000fe200078ec0ff */
[C---:B------:R-:W-:Y:S01]  /*74c0*/  FMUL R19, R38.reuse, R19 ;  /* 0x0000001326137220 */ /* 0x040fe20000400000 */
[C---:B------:R-:W-:Y:S01]  /*74d0*/  FMUL R16, R38.reuse, R20 ;  /* 0x0000001426107220 */ /* 0x040fe20000400000 */
[C---:B------:R-:W-:Y:S01]  /*74e0*/  FMUL R17, R38.reuse, R21 ;  /* 0x0000001526117220 */ /* 0x040fe20000400000 */
[----:B------:R-:W-:Y:S01]  /*74f0*/  F2FP.BF16.F32.PACK_AB R70, R13, R12 ;  /* 0x0000000c0d46723e */ /* 0x000fe200000010ff */
[----:B------:R-:W-:Y:S01]  /*7500*/  FFMA R14, R41, R45, R14 ;  /* 0x0000002d290e7223 */ /* 0x000fe2000000000e */
[----:B------:R-:W-:Y:S01]  /*7510*/  SHF.L.U32 R45, R65, 0x10, RZ ;  /* 0x00000010412d7819 */ /* 0x000fe200000006ff */
[----:B------:R1:W-:Y:S01]  /*7520*/  STSM.16.M88.4 [R97+0x2400], R52 ;  /* 0x0024003461007844 */ /* 0x0003e20000000200 */
[----:B------:R-:W-:Y:S01]  /*7530*/  FFMA R19, R41, R40, R19 ;  /* 0x0000002829137223 */ /* 0x000fe20000000013 */
[----:B------:R-:W-:Y:S01]  /*7540*/  LOP3.LUT R40, R65, 0xffff0000, RZ, 0xc0, !PT ;  /* 0xffff000041287812 */ /* 0x000fe200078ec0ff */
[----:B------:R-:W-:Y:S01]  /*7550*/  FFMA R16, R41, R43, R16 ;  /* 0x0000002b29107223 */ /* 0x000fe20000000010 */
[----:B------:R-:W-:Y:S01]  /*7560*/  SHF.L.U32 R43, R67, 0x10, RZ ;  /* 0x00000010432b7819 */ /* 0x000fe200000006ff */
[----:B------:R-:W-:Y:S01]  /*7570*/  FMUL R18, R38, R22 ;  /* 0x0000001626127220 */ /* 0x000fe20000400000 */
[----:B------:R-:W-:Y:S01]  /*7580*/  F2FP.BF16.F32.PACK_AB R71, R19, R14 ;  /* 0x0000000e1347723e */ /* 0x000fe200000010ff */
[C---:B------:R-:W-:Y:S01]  /*7590*/  FFMA R17, R41.reuse, R42, R17 ;  /* 0x0000002a29117223 */ /* 0x040fe20000000011 */
[----:B------:R-:W-:Y:S01]  /*75a0*/  SHF.L.U32 R42, R66, 0x10, RZ ;  /* 0x00000010422a7819 */ /* 0x000fe200000006ff */
[C---:B------:R-:W-:Y:S01]  /*75b0*/  FMUL R23, R38.reuse, R23 ;  /* 0x0000001726177220 */ /* 0x040fe20000400000 */
[----:B------:R-:W-:Y:S01]  /*75c0*/  FMUL R20, R38, R24 ;  /* 0x0000001826147220 */ /* 0x000fe20000400000 */
[----:B------:R-:W-:Y:S01]  /*75d0*/  FFMA R18, R41, R45, R18 ;  /* 0x0000002d29127223 */ /* 0x000fe20000000012 */
[----:B------:R-:W-:Y:S01]  /*75e0*/  SHF.L.U32 R45, R75, 0x10, RZ ;  /* 0x000000104b2d7819 */ /* 0x000fe200000006ff */
[C---:B------:R-:W-:Y:S01]  /*75f0*/  FFMA R23, R41.reuse, R40, R23 ;  /* 0x0000002829177223 */ /* 0x040fe20000000017 */
[----:B------:R-:W-:Y:S01]  /*7600*/  LOP3.LUT R40, R66, 0xffff0000, RZ, 0xc0, !PT ;  /* 0xffff000042287812 */ /* 0x000fe200078ec0ff */
[----:B------:R-:W-:Y:S01]  /*7610*/  FFMA R20, R41, R42, R20 ;  /* 0x0000002a29147223 */ /* 0x000fe20000000014 */
[----:B------:R-:W-:Y:S01]  /*7620*/  LOP3.LUT R42, R67, 0xffff0000, RZ, 0xc0, !PT ;  /* 0xffff0000432a7812 */ /* 0x000fe200078ec0ff */
[C---:B------:R-:W-:Y:S01]  /*7630*/  FMUL R21, R38.reuse, R25 ;  /* 0x0000001926157220 */ /* 0x040fe20000400000 */
[C---:B------:R-:W-:Y:S01]  /*7640*/  FMUL R22, R38.reuse, R26 ;  /* 0x0000001a26167220 */ /* 0x040fe20000400000 */
[C---:B------:R-:W-:Y:S01]  /*7650*/  FMUL R27, R38.reuse, R27 ;  /* 0x0000001b261b7220 */ /* 0x040fe20000400000 */
[----:B------:R-:W-:Y:S01]  /*7660*/  FMUL R24, R38, R28 ;  /* 0x0000001c26187220 */ /* 0x000fe20000400000 */
[C---:B------:R-:W-:Y:S01]  /*7670*/  FFMA R21, R41.reuse, R40, R21 ;  /* 0x0000002829157223 */ /* 0x040fe20000000015 */
[C---:B------:R-:W-:Y:S01]  /*7680*/  SHF.L.U32 R40, R72.reuse, 0x10, RZ ;  /* 0x0000001048287819 */ /* 0x040fe200000006ff */
[----:B------:R-:W-:Y:S01]  /*7690*/  FFMA R22, R41, R43, R22 ;  /* 0x0000002b29167223 */ /* 0x000fe20000000016 */
[----:B------:R-:W-:Y:S01]  /*76a0*/  SHF.L.U32 R43, R73, 0x10, RZ ;  /* 0x00000010492b7819 */ /* 0x000fe200000006ff */
[----:B------:R2:W-:Y:S01]  /*76b0*/  STSM.16.M88.4 [R96+0x2400], R68 ;  /* 0x0024004460007844 */ /* 0x0005e20000000200 */
[C---:B------:R-:W-:Y:S01]  /*76c0*/  FFMA R27, R41.reuse, R42, R27 ;  /* 0x0000002a291b7223 */ /* 0x040fe2000000001b */
[----:B------:R-:W-:Y:S01]  /*76d0*/  LOP3.LUT R42, R72, 0xffff0000, RZ, 0xc0, !PT ;  /* 0xffff0000482a7812 */ /* 0x000fe200078ec0ff */
[C---:B------:R-:W-:Y:S01]  /*76e0*/  FMUL R25, R38.reuse, R29 ;  /* 0x0000001d26197220 */ /* 0x040fe20000400000 */
[C---:B------:R-:W-:Y:S01]  /*76f0*/  FMUL R26, R38.reuse, R30 ;  /* 0x0000001e261a7220 */ /* 0x040fe20000400000 */
[----:B------:R-:W-:Y:S01]  /*7700*/  FFMA R24, R41, R40, R24 ;  /* 0x0000002829187223 */ /* 0x000fe20000000018 */
[----:B------:R-:W-:Y:S01]  /*7710*/  LOP3.LUT R40, R73, 0xffff0000, RZ, 0xc0, !PT ;  /* 0xffff000049287812 */ /* 0x000fe200078ec0ff */
[C---:B------:R-:W-:Y:S01]  /*7720*/  FFMA R25, R41.reuse, R42, R25 ;  /* 0x0000002a29197223 */ /* 0x040fe20000000019 */
[C---:B------:R-:W-:Y:S01]  /*7730*/  FFMA R26, R41.reuse, R43, R26 ;  /* 0x0000002b291a7223 */ /* 0x040fe2000000001a */
[----:B------:R-:W-:Y:S01]  /*7740*/  FMUL R31, R38, R31 ;  /* 0x0000001f261f7220 */ /* 0x000fe20000400000 */
[----:B------:R-:W-:Y:S01]  /*7750*/  SHF.L.U32 R43, R74, 0x10, RZ ;  /* 0x000000104a2b7819 */ /* 0x000fe200000006ff */
[----:B------:R-:W-:Y:S01]  /*7760*/  FMUL R28, R38, R32 ;  /* 0x00000020261c7220 */ /* 0x000fe20000400000 */
[----:B------:R-:W-:Y:S01]  /*7770*/  LOP3.LUT R42, R74, 0xffff0000, RZ, 0xc0, !PT ;  /* 0xffff00004a2a7812 */ /* 0x000fe200078ec0ff */
[C---:B------:R-:W-:Y:S01]  /*7780*/  FMUL R29, R38.reuse, R33 ;  /* 0x00000021261d7220 */ /* 0x040fe20000400000 */
[C---:B------:R-:W-:Y:S01]  /*7790*/  FMUL R30, R38.reuse, R34 ;  /* 0x00000022261e7220 */ /* 0x040fe20000400000 */
[C---:B------:R-:W-:Y:S01]  /*77a0*/  FFMA R31, R41.reuse, R40, R31 ;  /* 0x00000028291f7223 */ /* 0x040fe2000000001f */
[----:B------:R-:W-:Y:S01]  /*77b0*/  FMUL R35, R38, R35 ;  /* 0x0000002326237220 */ /* 0x000fe20000400000 */
[C---:B------:R-:W-:Y:S01]  /*77c0*/  FFMA R28, R41.reuse, R43, R28 ;  /* 0x0000002b291c7223 */ /* 0x040fe2000000001c */
[C---:B------:R-:W-:Y:S01]  /*77d0*/  FFMA R29, R41.reuse, R42, R29 ;  /* 0x0000002a291d7223 */ /* 0x040fe2000000001d */
[C---:B------:R-:W-:Y:S01]  /*77e0*/  FFMA R30, R41.reuse, R45, R30 ;  /* 0x0000002d291e7223 */ /* 0x040fe2000000001e */
[----:B------:R-:W-:Y:S01]  /*77f0*/  FFMA R35, R41, R44, R35 ;  /* 0x0000002c29237223 */ /* 0x000fe20000000023 */
[----:B-1----:R-:W-:Y:S02]  /*7800*/  F2FP.BF16.F32.PACK_AB R52, R17, R16 ;  /* 0x000000101134723e */ /* 0x002fe400000010ff */
[----:B------:R-:W-:Y:S02]  /*7810*/  F2FP.BF16.F32.PACK_AB R53, R23, R18 ;  /* 0x000000121735723e */ /* 0x000fe400000010ff */
[----:B------:R-:W-:Y:S02]  /*7820*/  F2FP.BF16.F32.PACK_AB R54, R21, R20 ;  /* 0x000000141536723e */ /* 0x000fe400000010ff */
[----:B------:R-:W-:Y:S02]  /*7830*/  F2FP.BF16.F32.PACK_AB R55, R27, R22 ;  /* 0x000000161b37723e */ /* 0x000fe400000010ff */
[----:B------:R-:W-:Y:S02]  /*7840*/  F2FP.BF16.F32.PACK_AB R104, R25, R24 ;  /* 0x000000181968723e */ /* 0x000fe400000010ff */
[----:B------:R-:W-:Y:S01]  /*7850*/  F2FP.BF16.F32.PACK_AB R105, R31, R26 ;  /* 0x0000001a1f69723e */ /* 0x000fe200000010ff */
[----:B------:R2:W-:Y:S01]  /*7860*/  STSM.16.M88.4 [R99+0x2000], R52 ;  /* 0x0020003463007844 */ /* 0x0005e20000000200 */
[----:B------:R-:W-:Y:S02]  /*7870*/  F2FP.BF16.F32.PACK_AB R106, R29, R28 ;  /* 0x0000001c1d6a723e */ /* 0x000fe400000010ff */
[----:B------:R-:W-:Y:S05]  /*7880*/  F2FP.BF16.F32.PACK_AB R107, R35, R30 ;  /* 0x0000001e236b723e */ /* 0x000fea00000010ff */
[----:B------:R2:W-:Y:S01]  /*7890*/  STSM.16.M88.4 [R100+0x2000], R104 ;  /* 0x0020006864007844 */ /* 0x0005e20000000200 */
[----:B------:R-:W-:Y:S01]  /*78a0*/  @!PT LDS RZ, [RZ] ;  /* 0x00000000fffff984 */ /* 0x000fe20000000800 */
[----:B------:R-:W-:Y:S01]  /*78b0*/  @!PT LDS RZ, [RZ] ;  /* 0x00000000fffff984 */ /* 0x000fe20000000800 */
[----:B------:R-:W-:Y:S01]  /*78c0*/  @!PT LDS RZ, [RZ] ;  /* 0x00000000fffff984 */ /* 0x000fe20000000800 */
[----:B------:R-:W-:Y:S01]  /*78d0*/  @!PT LDS RZ, [RZ] ;  /* 0x00000000fffff984 */ /* 0x000fe20000000800 */
[----:B------:R1:W-:Y:S07]  /*78e0*/  MEMBAR.ALL.CTA ;  /* 0x0000000000007992 */ /* 0x0003ee0000008000 */
[----:B-1----:R-:W1:Y:S02]  /*78f0*/  FENCE.VIEW.ASYNC.S ;  /* 0x00000000000073c6 */ /* 0x002e640000000000 */
[----:B-1----:R-:W-:Y:S06]  /*7900*/  BAR.SYNC.DEFER_BLOCKING 0x1, 0x80 ;  /* 0x0042000000007b1d */ /* 0x002fec0000010000 */
[----:B------:R-:W-:Y:S05]  /*7910*/  @P0 BRA `(.L_x_115) ;  /* 0x0000000000280947 */ /* 0x000fea0003800000 */
[----:B------:R-:W1:Y:S01]  /*7920*/  LDCU.64 UR6, c[0x0][0x348] ;  /* 0x00006900ff0677ac */ /* 0x000e620008000a00 */
[----:B------:R-:W-:Y:S02]  /*7930*/  UIADD3 UR9, UPT, UPT, UR49, 0x40, URZ ;  /* 0x0000004031097890 */ /* 0x000fe4000fffe0ff */
[----:B------:R-:W-:Y:S01]  /*7940*/  UIADD3 UR8, UPT, UPT, UR44, 0x2400, URZ ;  /* 0x000024002c087890 */ /* 0x000fe2000fffe0ff */
[----:B------:R-:W-:Y:S01]  /*7950*/  UMOV UR10, UR50 ;  /* 0x00000032000a7c82 */ /* 0x000fe20008000000 */
[----:B------:R-:W-:Y:S01]  /*7960*/  UMOV UR11, UR36 ;  /* 0x00000024000b7c82 */ /* 0x000fe20008000000 */
[----:B-1----:R-:W-:Y:S04]  /*7970*/  UIADD3 UR4, UP0, UPT, UR6, 0x680, URZ ;  /* 0x0000068006047890 */ /* 0x002fe8000ff1e0ff */
[----:B------:R-:W-:Y:S09]  /*7980*/  UIADD3.X UR5, UPT, UPT, URZ, UR7, URZ, UP0, !UPT ;  /* 0x00000007ff057290 */ /* 0x000ff200087fe4ff */
[----:B------:R1:W-:Y:S01]  /*7990*/  UTMASTG.3D [UR8], [UR4] ;  /* 0x00000008040073b5 */ /* 0x0003e20008010000 */
[----:B------:R0:W-:Y:S01]  /*79a0*/  UTMACMDFLUSH ;  /* 0x00000000000079b7 */ /* 0x0001e20000000000 */
[----:B-1----:R-:W-:Y:S04]  /*79b0*/  DEPBAR.LE SB0, 0x1 ;  /* 0x000080400000791a */ /* 0x002fe80000000000 */
.L_x_115:
[----:B------:R-:W-:Y:S05]  /*79c0*/  BSYNC.RECONVERGENT B0 ;  /* 0x0000000000007941 */ /* 0x000fea0003800200 */
.L_x_114:
[----:B------:R-:W-:Y:S01]  /*79d0*/  BAR.SYNC.DEFER_BLOCKING 0x1, 0x80 ;  /* 0x0042000000007b1d */ /* 0x000fe20000010000 */
[----:B------:R-:W-:Y:S04]  /*79e0*/  UIADD3 UR4, UPT, UPT, UR46, 0x1, URZ ;  /* 0x000000012e047890 */ /* 0x000fe8000fffe0ff */
[----:B------:R-:W-:Y:S04]  /*79f0*/  UISETP.NE.AND UP0, UPT, UR4, 0x4, UPT ;  /* 0x000000040400788c */ /* 0x000fe8000bf05270 */
[----:B------:R-:W-:Y:S01]  /*7a00*/  USEL UR45, UR4, URZ, UP0 ;  /* 0x000000ff042d7287 */ /* 0x000fe20008000000 */
[----:B------:R1:W-:Y:S01]  /*7a10*/  @P6 SYNCS.ARRIVE.TRANS64.RED.A1T0 RZ, [R102+URZ], RZ ;  /* 0x000000ff66ff69a7 */ /* 0x0003e200081004ff */
[----:B------:R-:W-:Y:S01]  /*7a20*/  BSSY B1, `(.L_x_116) ;  /* 0x0000018000017945 */ /* 0x000fe20003800000 */
[----:B------:R-:W3:Y:S02]  /*7a30*/  @P6 SYNCS.PHASECHK.TRANS64.TRYWAIT P0, [R63+URZ+0x40], R108 ;  /* 0x0000406c3f0065a7 */ /* 0x000ee400080011ff */
[----:B---3--:R-:W-:Y:S01]  /*7a40*/  @P6 SEL R60, RZ, 0x1, !P0 ;  /* 0x00000001ff3c6807 */ /* 0x008fe20004000000 */
[----:B-1----:R-:W-:Y:S06]  /*7a50*/  @!P6 BRA `(.L_x_117) ;  /* 0x000000000050e947 */ /* 0x002fec0003800000 */
        /* <DEDUP_REMOVED lines=8> */
[----:B------:R-:W-:Y:S04]  /*7ae0*/  SHF.L.U32 R4, R91, 0x1f, RZ ;  /* 0x0000001f5b047819 */ /* 0x000fe800000006ff */
[----:B------:R-:W1:Y:S02]  /*7af0*/  SYNCS.PHASECHK.TRANS64.TRYWAIT P0, [R63+URZ+0x40], R4 ;  /* 0x000040043f0075a7 */ /* 0x000e6400080011ff */
[----:B-1----:R-:W-:Y:S05]  /*7b00*/  @!P0 BRA `(.L_x_120) ;  /* 0x0000002400848947 */ /* 0x002fea0003800000 */
.L_x_119:
[----:B------:R-:W-:Y:S05]  /*7b10*/  BSYNC B0 ;  /* 0x0000000000007941 */ /* 0x000fea0003800000 */
.L_x_118:
[----:B------:R-:W-:Y:S02]  /*7b20*/  ISETP.NE.AND P0, PT, R61, RZ, PT ;  /* 0x000000ff3d00720c */ /* 0x000fe40003f05270 */
[----:B------:R-:W-:Y:S11]  /*7b30*/  IADD3 R46, PT, PT, R46, 0x1, RZ ;  /* 0x000000012e2e7810 */ /* 0x000ff60007ffe0ff */
[----:B-1----:R-:W-:Y:S01]  /*7b40*/  @P0 IMAD.IADD R4, R92, 0x1, R3 ;  /* 0x000000015c040824 */ /* 0x002fe200078e0203 */
[----:B------:R-:W-:Y:S05]  /*7b50*/  @P0 WARPSYNC.ALL ;  /* 0x0000000000000948 */ /* 0x000fea0003800000 */
[----:B------:R1:W3:Y:S04]  /*7b60*/  @P0 LDSM.16.M88.4 R48, [R2+UR44+0x400] ;  /* 0x0004002c0230083b */ /* 0x0002e80008000200 */
[----:B------:R1:W4:Y:S04]  /*7b70*/  @P0 LDSM.16.M88.4 R56, [R0+0x400] ;  /* 0x000400000038083b */ /* 0x0003280000000200 */
[----:B------:R1:W1:Y:S04]  /*7b80*/  @P0 LDSM.16.M88.4 R64, [R3+0x400] ;  /* 0x000400000340083b */ /* 0x0002680000000200 */
[----:B------:R1:W1:Y:S02]  /*7b90*/  @P0 LDSM.16.M88.4 R72, [R4+0x400] ;  /* 0x000400000448083b */ /* 0x0002640000000200 */
.L_x_117:
[----:B------:R-:W-:Y:S05]  /*7ba0*/  BSYNC B1 ;  /* 0x0000000000017941 */ /* 0x000fea0003800000 */
.L_x_116:
[----:B-1----:R-:W-:Y:S05]  /*7bb0*/  VIADD R3, R39, 0x80 ;  /* 0x0000008027037836 */ /* 0x002fea0000000000 */
[----:B------:R-:W-:Y:S04]  /*7bc0*/  SHF.R.U32.HI R3, RZ, 0x15, R3 ;  /* 0x00000015ff037819 */ /* 0x000fe80000011603 */
[----:B------:R-:W-:Y:S11]  /*7bd0*/  LOP3.LUT P0, RZ, R3, 0x3, R82, 0x48, !PT ;  /* 0x0000000303ff7812 */ /* 0x000ff60007804852 */
[----:B------:R-:W-:Y:S02]  /*7be0*/  @!UPT UIADD3 URZ, UPT, UPT, URZ, URZ, URZ ;  /* 0x000000fffffff290 */ /* 0x000fe4000fffe0ff */
[----:B------:R-:W-:Y:S05]  /*7bf0*/  @!P0 BRA `(.L_x_121) ;  /* 0x0000000000408947 */ /* 0x000fea0003800000 */
[----:B------:R-:W1:Y:S01]  /*7c00*/  LDCU.64 UR8, c[0x4][0x70] ;  /* 0x01000e00ff0877ac */ /* 0x000e620008000a00 */
[----:B------:R-:W-:Y:S01]  /*7c10*/  MOV R3, 0x0 ;  /* 0x0000000000037802 */ /* 0x000fe20000000f00 */
[----:B------:R-:W-:Y:S02]  /*7c20*/  HFMA2 R12, -RZ, RZ, 0, 5.9604644775390625e-08 ;  /* 0x00000001ff0c7431 */ /* 0x000fe400000001ff */
[----:B------:R-:W-:Y:S02]  /*7c30*/  IMAD.MOV.U32 R8, RZ, RZ, 0x192 ;  /* 0x00000192ff087424 */ /* 0x000fe400078e00ff */
[----:B------:R-:W-:Y:S01]  /*7c40*/  IMAD.MOV.U32 R13, RZ, RZ, RZ ;  /* 0x000000ffff0d7224 */ /* 0x000fe200078e00ff */
[----:B------:R-:W5:Y:S01]  /*7c50*/  LDCU.64 UR6, c[0x4][0x78] ;  /* 0x01000f00ff0677ac */ /* 0x000f620008000a00 */
[----:B------:R-:W2:Y:S01]  /*7c60*/  LDC.64 R2, c[0x4][R3] ;  /* 0x0100000003027b82 */ /* 0x000ea20000000a00 */
[----:B------:R-:W3:Y:S01]  /*7c70*/  LDCU.64 UR4, c[0x4][0x10] ;  /* 0x01000200ff0477ac */ /* 0x000ee20008000a00 */
[----:B-1----:R-:W-:Y:S01]  /*7c80*/  MOV R5, UR9 ;  /* 0x0000000900057c02 */ /* 0x002fe20008000f00 */
[----:B------:R-:W-:Y:S01]  /*7c90*/  IMAD.U32 R4, RZ, RZ, UR8 ;  /* 0x00000008ff047e24 */ /* 0x000fe2000f8e00ff */
[----:B-----5:R-:W-:Y:S01]  /*7ca0*/  MOV R7, UR7 ;  /* 0x0000000700077c02 */ /* 0x020fe20008000f00 */
[----:B------:R-:W-:Y:S01]  /*7cb0*/  IMAD.U32 R6, RZ, RZ, UR6 ;  /* 0x00000006ff067e24 */ /* 0x000fe2000f8e00ff */
[----:B---3--:R-:W-:Y:S01]  /*7cc0*/  MOV R11, UR5 ;  /* 0x00000005000b7c02 */ /* 0x008fe20008000f00 */
[----:B------:R-:W-:Y:S02]  /*7cd0*/  IMAD.U32 R10, RZ, RZ, UR4 ;  /* 0x00000004ff0a7e24 */ /* 0x000fe4000f8e00ff */
[----:B------:R-:W-:Y:S07]  /*7ce0*/  LEPC R20, `(.L_x_121) ;  /* 0x000000001014794e */ /* 0x000fee0000000000 */
[----:B--2-4-:R-:W-:Y:S05]  /*7cf0*/  CALL.ABS.NOINC R2 ;  /* 0x0000000002007343 */ /* 0x014fea0003c00000 */
.L_x_121:
[C---:B---3--:R-:W-:Y:S01]  /*7d00*/  SHF.L.U32 R40, R48.reuse, 0x10, RZ ;  /* 0x0000001030287819 */ /* 0x048fe200000006ff */
[----:B------:R-:W-:Y:S05]  /*7d10*/  WARPSYNC.ALL ;  /* 0x0000000000007948 */ /* 0x000fea0003800000 */
[----:B------:R-:W-:Y:S01]  /*7d20*/  R2UR UR4, R39 ;  /* 0x00000000270472ca */ /* 0x000fe200000e0000 */
[----:B------:R-:W-:Y:S01]  /*7d30*/  BSSY.RECONVERGENT B0, `(.L_x_122) ;  /* 0x000008f000007945 */ /* 0x000fe20003800200 */
[----:B------:R-:W-:Y:S02]  /*7d40*/  LOP3.LUT R43, R48, 0xffff0000, RZ, 0xc0, !PT ;  /* 0xffff0000302b7812 */ /* 0x000fe400078ec0ff */
[----:B------:R-:W-:Y:S02]  /*7d50*/  SHF.L.U32 R42, R49, 0x10, RZ ;  /* 0x00000010312a7819 */ /* 0x000fe400000006ff */
[C---:B------:R-:W-:Y:S02]  /*7d60*/  SHF.L.U32 R45, R51.reuse, 0x10, RZ ;  /* 0x00000010332d7819 */ /* 0x040fe400000006ff */
[----:B------:R-:W-:Y:S02]  /*7d70*/  LOP3.LUT R44, R51, 0xffff0000, RZ, 0xc0, !PT ;  /* 0xffff0000332c7812 */ /* 0x000fe400078ec0ff */
[----:B------:R-:W-:Y:S02]  /*7d80*/  ISETP.NE.AND P6, PT, R95, RZ, PT ;  /* 0x000000ff5f00720c */ /* 0x000fe40003fc5270 */
[----:B------:R-:W-:Y:S01]  /*7d90*/  ISETP.NE.AND P0, PT, R94, RZ, PT ;  /* 0x000000ff5e00720c */ /* 0x000fe20003f05270 */
[----:B------:R-:W1:Y:S01]  /*7da0*/  LDTM.16dp256bit.x8 R4, tmem[UR4+0x80] ;  /* 0x00008004000479ee */ /* 0x000e6200081a0000 */
[----:B------:R-:W-:Y:S02]  /*7db0*/  MOV R63, UR45 ;  /* 0x0000002d003f7c02 */ /* 0x000fe40008000f00 */
[----:B------:R-:W-:Y:S07]  /*7dc0*/  LEA R108, R46, UR44, 0x3 ;  /* 0x0000002c2e6c7c11 */ /* 0x000fee000f8e18ff */
[----:B------:R-:W-:Y:S04]  /*7dd0*/  @P6 LEA R63, R63, UR44, 0x3 ;  /* 0x0000002c3f3f6c11 */ /* 0x000fe8000f8e18ff */
[----:B------:R-:W-:Y:S02]  /*7de0*/  @P6 IADD3 R102, PT, PT, R63, 0x60, RZ ;  /* 0x000000603f666810 */ /* 0x000fe40007ffe0ff */
[----:B------:R-:W-:Y:S02]  /*7df0*/  @P6 SHF.L.U32 R63, R91, 0x1f, RZ ;  /* 0x0000001f5b3f6819 */ /* 0x000fe400000006ff */
[----:B------:R-:W-:Y:S01]  /*7e00*/  @P6 PRMT R102, R101, 0x654, R102 ;  /* 0x0000065465666816 */ /* 0x000fe20000000066 */
[C---:B-1----:R-:W-:Y:S01]  /*7e10*/  FMUL R0, R38.reuse, R4 ;  /* 0x0000000426007220 */ /* 0x042fe20000400000 */
[C---:B------:R-:W-:Y:S01]  /*7e20*/  FMUL R2, R38.reuse, R5 ;  /* 0x0000000526027220 */ /* 0x040fe20000400000 */
[C---:B------:R-:W-:Y:S01]  /*7e30*/  FMUL R3, R38.reuse, R6 ;  /* 0x0000000626037220 */ /* 0x040fe20000400000 */
        /* <DEDUP_REMOVED lines=8> */
[----:B--2---:R-:W-:Y:S01]  /*7ec0*/  F2FP.BF16.F32.PACK_AB R68, R2, R0 ;  /* 0x000000000244723e */ /* 0x004fe200000010ff */
[----:B------:R-:W-:Y:S01]  /*7ed0*/  FMUL R5, R38, R9 ;  /* 0x0000000926057220 */ /* 0x000fe20000400000 */
[C---:B------:R-:W-:Y:S01]  /*7ee0*/  FFMA R7, R41.reuse, R40, R7 ;  /* 0x0000002829077223 */ /* 0x040fe20000000007 */
[----:B----4-:R-:W-:Y:S01]  /*7ef0*/  SHF.L.U32 R40, R56, 0x10, RZ ;  /* 0x0000001038287819 */ /* 0x010fe200000006ff */
[C---:B------:R-:W-:Y:S01]  /*7f00*/  FMUL R6, R38.reuse, R10 ;  /* 0x0000000a26067220 */ /* 0x040fe20000400000 */
[C---:B------:R-:W-:Y:S01]  /*7f10*/  FMUL R11, R38.reuse, R11 ;  /* 0x0000000b260b7220 */ /* 0x040fe20000400000 */
[----:B------:R-:W-:Y:S01]  /*7f20*/  FFMA R4, R41, R43, R4 ;  /* 0x0000002b29047223 */ /* 0x000fe20000000004 */
[----:B------:R-:W-:Y:S01]  /*7f30*/  SHF.L.U32 R43, R57, 0x10, RZ ;  /* 0x00000010392b7819 */ /* 0x000fe200000006ff */
[----:B------:R-:W-:Y:S01]  /*7f40*/  FMUL R8, R38, R12 ;  /* 0x0000000c26087220 */ /* 0x000fe20000400000 */
[----:B------:R-:W-:Y:S01]  /*7f50*/  F2FP.BF16.F32.PACK_AB R69, R7, R3 ;  /* 0x000000030745723e */ /* 0x000fe200000010ff */
[C---:B------:R-:W-:Y:S01]  /*7f60*/  FFMA R5, R41.reuse, R42, R5 ;  /* 0x0000002a29057223 */ /* 0x040fe20000000005 */
[----:B------:R-:W-:Y:S01]  /*7f70*/  LOP3.LUT R42, R56, 0xffff0000, RZ, 0xc0, !PT ;  /* 0xffff0000382a7812 */ /* 0x000fe200078ec0ff */
[----:B------:R-:W-:Y:S01]  /*7f80*/  FFMA R6, R41, R45, R6 ;  /* 0x0000002d29067223 */ /* 0x000fe20000000006 */
[----:B------:R-:W-:Y:S01]  /*7f90*/  SHF.L.U32 R45, R65, 0x10, RZ ;  /* 0x00000010412d7819 */ /* 0x000fe200000006ff */
[----:B------:R-:W-:Y:S01]  /*7fa0*/  FFMA R11, R41, R44, R11 ;  /* 0x0000002c290b7223 */ /* 0x000fe2000000000b */
[----:B------:R-:W-:Y:S01]  /*7fb0*/  F2FP.BF16.F32.PACK_AB R70, R5, R4 ;  /* 0x000000040546723e */ /* 0x000fe200000010ff */
[----:B------:R-:W-:Y:S01]  /*7fc0*/  FFMA R8, R41, R40, R8 ;  /* 0x0000002829087223 */ /* 0x000fe20000000008 */
[----:B------:R-:W-:Y:S01]  /*7fd0*/  LOP3.LUT R40, R57, 0xffff0000, RZ, 0xc0, !PT ;  /* 0xffff000039287812 */ /* 0x000fe200078ec0ff */
[C---:B------:R-:W-:Y:S01]  /*7fe0*/  FMUL R9, R38.reuse, R13 ;  /* 0x0000000d26097220 */ /* 0x040fe20000400000 */
[----:B------:R-:W-:Y:S01]  /*7ff0*/  F2FP.BF16.F32.PACK_AB R71, R11, R6 ;  /* 0x000000060b47723e */ /* 0x000fe200000010ff */
[C---:B------:R-:W-:Y:S01]  /*8000*/  FMUL R10, R38.reuse, R14 ;  /* 0x0000000e260a7220 */ /* 0x040fe20000400000 */
[----:B------:R-:W-:Y:S01]  /*8010*/  LOP3.LUT R44, R75, 0xffff0000, RZ, 0xc0, !PT ;  /* 0xffff00004b2c7812 */ /* 0x000fe200078ec0ff */
[----:B------:R-:W-:Y:S01]  /*8020*/  FMUL R15, R38, R15 ;  /* 0x0000000f260f7220 */ /* 0x000fe20000400000 */
        /* <DEDUP_REMOVED lines=8> */
[----:B------:R-:W-:Y:S01]  /*80b0*/  FMUL R13, R38, R17 ;  /* 0x00000011260d7220 */ /* 0x000fe20000400000 */
[----:B------:R-:W-:Y:S01]  /*80c0*/  F2FP.BF16.F32.PACK_AB R53, R15, R10 ;  /* 0x0000000a0f35723e */ /* 0x000fe200000010ff */
[C---:B------:R-:W-:Y:S01]  /*80d0*/  FFMA R12, R41.reuse, R42, R12 ;  /* 0x0000002a290c7223 */ /* 0x040fe2000000000c */
[----:B------:R-:W-:Y:S01]  /*80e0*/  LOP3.LUT R42, R64, 0xffff0000, RZ, 0xc0, !PT ;  /* 0xffff0000402a7812 */ /* 0x000fe200078ec0ff */
[C---:B------:R-:W-:Y:S01]  /*80f0*/  FMUL R14, R38.reuse, R18 ;  /* 0x00000012260e7220 */ /* 0x040fe20000400000 */
[----:B------:R-:W-:Y:S01]  /*8100*/  FFMA R13, R41, R40, R13 ;  /* 0x00000028290d7223 */ /* 0x000fe2000000000d */
[----:B------:R-:W-:Y:S01]  /*8110*/  LOP3.LUT R40, R59, 0xffff0000, RZ, 0xc0, !PT ;  /* 0xffff00003b287812 */ /* 0x000fe200078ec0ff */
[----:B------:R-:W-:Y:S01]  /*8120*/  FMUL R19, R38, R19 ;  /* 0x0000001326137220 */ /* 0x000fe20000400000 */
[----:B------:R-:W-:Y:S01]  /*8130*/  FFMA R14, R41, R43, R14 ;  /* 0x0000002b290e7223 */ /* 0x000fe2000000000e */
[----:B------:R-:W-:Y:S01]  /*8140*/  SHF.L.U32 R43, R64, 0x10, RZ ;  /* 0x00000010402b7819 */ /* 0x000fe200000006ff */
[C---:B------:R-:W-:Y:S01]  /*8150*/  FMUL R16, R38.reuse, R20 ;  /* 0x0000001426107220 */ /* 0x040fe20000400000 */
[----:B------:R-:W-:Y:S01]  /*8160*/  F2FP.BF16.F32.PACK_AB R54, R13, R12 ;  /* 0x0000000c0d36723e */ /* 0x000fe200000010ff */
[----:B------:R1:W-:Y:S01]  /*8170*/  STSM.16.M88.4 [R97+0x4400], R68 ;  /* 0x0044004461007844 */ /* 0x0003e20000000200 */
        /* <DEDUP_REMOVED lines=24> */
[----:B------:R2:W-:Y:S01]  /*8300*/  STSM.16.M88.4 [R96+0x4400], R52 ;  /* 0x0044003460007844 */ /* 0x0005e20000000200 */
[----:B------:R-:W-:Y:S01]  /*8310*/  FFMA R27, R41, R42, R27 ;  /* 0x0000002a291b7223 */ /* 0x000fe2000000001b */
[----:B------:R-:W-:Y:S01]  /*8320*/  LOP3.LUT R42, R72, 0xffff0000, RZ, 0xc0, !PT ;  /* 0xffff0000482a7812 */ /* 0x000fe200078ec0ff */
[C---:B------:R-:W-:Y:S01]  /*8330*/  FMUL R24, R38.reuse, R28 ;  /* 0x0000001c26187220 */ /* 0x040fe20000400000 */
[C---:B------:R-:W-:Y:S01]  /*8340*/  FMUL R25, R38.reuse, R29 ;  /* 0x0000001d26197220 */ /* 0x040fe20000400000 */
[C---:B------:R-:W-:Y:S01]  /*8350*/  FMUL R26, R38.reuse, R30 ;  /* 0x0000001e261a7220 */ /* 0x040fe20000400000 */
[----:B-1----:R-:W-:Y:S01]  /*8360*/  F2FP.BF16.F32.PACK_AB R68, R17, R16 ;  /* 0x000000101144723e */ /* 0x002fe200000010ff */
[C---:B------:R-:W-:Y:S01]  /*8370*/  FFMA R24, R41.reuse, R40, R24 ;  /* 0x0000002829187223 */ /* 0x040fe20000000018 */
[C---:B------:R-:W-:Y:S01]  /*8380*/  FFMA R25, R41.reuse, R42, R25 ;  /* 0x0000002a29197223 */ /* 0x040fe20000000019 */
[----:B------:R-:W-:Y:S01]  /*8390*/  FFMA R26, R41, R43, R26 ;  /* 0x0000002b291a7223 */ /* 0x000fe2000000001a */
[----:B------:R-:W-:Y:S01]  /*83a0*/  LOP3.LUT R40, R73, 0xffff0000, RZ, 0xc0, !PT ;  /* 0xffff000049287812 */ /* 0x000fe200078ec0ff */
        /* <DEDUP_REMOVED lines=39> */
.L_x_123:
[----:B------:R-:W-:Y:S05]  /*8620*/  BSYNC.RECONVERGENT B0 ;  /* 0x0000000000007941 */ /* 0x000fea0003800200 */
.L_x_122:
        /* <DEDUP_REMOVED lines=20> */
.L_x_127:
[----:B------:R-:W-:Y:S05]  /*8770*/  BSYNC B0 ;  /* 0x0000000000007941 */ /* 0x000fea0003800000 */
.L_x_126:
[----:B------:R-:W-:Y:S11]  /*8780*/  ISETP.NE.AND P0, PT, R61, RZ, PT ;  /* 0x000000ff3d00720c */ /* 0x000ff60003f05270 */
[----:B------:R-:W-:Y:S02]  /*8790*/  @!UPT UIADD3 URZ, UPT, UPT, URZ, URZ, URZ ;  /* 0x000000fffffff290 */ /* 0x000fe4000fffe0ff */
[----:B------:R-:W-:Y:S01]  /*87a0*/  @P0 IADD3 R2, PT, PT, R92, R5, RZ ;  /* 0x000000055c020210 */ /* 0x000fe20007ffe0ff */
[----:B------:R-:W-:Y:S05]  /*87b0*/  @P0 WARPSYNC.ALL ;  /* 0x0000000000000948 */ /* 0x000fea0003800000 */
[----:B------:R3:W4:Y:S04]  /*87c0*/  @P0 LDSM.16.M88.4 R48, [R46+UR44+0x400] ;  /* 0x0004002c2e30083b */ /* 0x0007280008000200 */
[----:B------:R3:W1:Y:S04]  /*87d0*/  @P0 LDSM.16.M88.4 R56, [R0+0x400] ;  /* 0x000400000038083b */ /* 0x0006680000000200 */
[----:B------:R3:W1:Y:S04]  /*87e0*/  @P0 LDSM.16.M88.4 R64, [R5+0x400] ;  /* 0x000400000540083b */ /* 0x0006680000000200 */
[----:B------:R3:W1:Y:S02]  /*87f0*/  @P0 LDSM.16.M88.4 R72, [R2+0x400] ;  /* 0x000400000248083b */ /* 0x0006640000000200 */
.L_x_125:
[----:B------:R-:W-:Y:S05]  /*8800*/  BSYNC B1 ;  /* 0x0000000000017941 */ /* 0x000fea0003800000 */
.L_x_124:
        /* <DEDUP_REMOVED lines=11> */
[----:B---3--:R-:W3:Y:S01]  /*88c0*/  LDC.64 R2, c[0x4][R3] ;  /* 0x0100000003027b82 */ /* 0x008ee20000000a00 */
[----:B------:R-:W2:Y:S01]  /*88d0*/  LDCU.64 UR4, c[0x4][0x10] ;  /* 0x01000200ff0477ac */ /* 0x000ea20008000a00 */
[----:B-1----:R-:W-:Y:S01]  /*88e0*/  MOV R5, UR9 ;  /* 0x0000000900057c02 */ /* 0x002fe20008000f00 */
[----:B------:R-:W-:Y:S01]  /*88f0*/  IMAD.U32 R4, RZ, RZ, UR8 ;  /* 0x00000008ff047e24 */ /* 0x000fe2000f8e00ff */
[----:B-----5:R-:W-:Y:S01]  /*8900*/  MOV R7, UR7 ;  /* 0x0000000700077c02 */ /* 0x020fe20008000f00 */
[----:B------:R-:W-:Y:S01]  /*8910*/  IMAD.U32 R6, RZ, RZ, UR6 ;  /* 0x00000006ff067e24 */ /* 0x000fe2000f8e00ff */
[----:B--2---:R-:W-:Y:S01]  /*8920*/  MOV R11, UR5 ;  /* 0x00000005000b7c02 */ /* 0x004fe20008000f00 */
[----:B------:R-:W-:Y:S02]  /*8930*/  IMAD.U32 R10, RZ, RZ, UR4 ;  /* 0x00000004ff0a7e24 */ /* 0x000fe4000f8e00ff */
[----:B------:R-:W-:Y:S07]  /*8940*/  LEPC R20, `(.L_x_129) ;  /* 0x000000001014794e */ /* 0x000fee0000000000 */
[----:B---34-:R-:W-:Y:S05]  /*8950*/  CALL.ABS.NOINC R2 ;  /* 0x0000000002007343 */ /* 0x018fea0003c00000 */
.L_x_129:
[----:B------:R-:W-:Y:S01]  /*8960*/  ISETP.NE.AND P0, PT, R94, RZ, PT ;  /* 0x000000ff5e00720c */ /* 0x000fe20003f05270 */
[----:B------:R-:W-:Y:S05]  /*8970*/  WARPSYNC.ALL ;  /* 0x0000000000007948 */ /* 0x000fea0003800000 */
[----:B------:R-:W-:Y:S01]  /*8980*/  R2UR UR4, R39 ;  /* 0x00000000270472ca */ /* 0x000fe200000e0000 */
[----:B------:R-:W1:Y:S01]  /*8990*/  S2UR UR6, SR_CgaCtaId ;  /* 0x00000000000679c3 */ /* 0x000e620000008800 */
[C---:B----4-:R-:W-:Y:S01]  /*89a0*/  SHF.L.U32 R40, R48.reuse, 0x10, RZ ;  /* 0x0000001030287819 */ /* 0x050fe200000006ff */
[----:B------:R-:W-:Y:S01]  /*89b0*/  BSSY.RECONVERGENT B0, `(.L_x_130) ;  /* 0x000008c000007945 */ /* 0x000fe20003800200 */
[----:B------:R-:W-:Y:S02]  /*89c0*/  LOP3.LUT R42, R48, 0xffff0000, RZ, 0xc0, !PT ;  /* 0xffff0000302a7812 */ /* 0x000fe400078ec0ff */
[C---:B------:R-:W-:Y:S02]  /*89d0*/  SHF.L.U32 R43, R49.reuse, 0x10, RZ ;  /* 0x00000010312b7819 */ /* 0x040fe400000006ff */
[----:B------:R-:W-:Y:S02]  /*89e0*/  LOP3.LUT R44, R49, 0xffff0000, RZ, 0xc0, !PT ;  /* 0xffff0000312c7812 */ /* 0x000fe400078ec0ff */
[C---:B------:R-:W-:Y:S02]  /*89f0*/  SHF.L.U32 R45, R50.reuse, 0x10, RZ ;  /* 0x00000010322d7819 */ /* 0x040fe400000006ff */
[----:B---3--:R-:W-:Y:S01]  /*8a00*/  LOP3.LUT R46, R50, 0xffff0000, RZ, 0xc0, !PT ;  /* 0xffff0000322e7812 */ /* 0x008fe200078ec0ff */
[----:B------:R-:W3:Y:S01]  /*8a10*/  LDTM.16dp256bit.x8 R4, tmem[UR4+0xc0] ;  /* 0x0000c004000479ee */ /* 0x000ee200081a0000 */
[C---:B------:R-:W-:Y:S01]  /*8a20*/  SHF.L.U32 R47, R51.reuse, 0x10, RZ ;  /* 0x00000010332f7819 */ /* 0x040fe200000006ff */
[----:B------:R-:W-:Y:S01]  /*8a30*/  NOP ;  /* 0x0000000000007918 */ /* 0x000fe20000000000 */
[----:B------:R-:W-:Y:S02]  /*8a40*/  LOP3.LUT R49, R51, 0xffff0000, RZ, 0xc0, !PT ;  /* 0xffff000033317812 */ /* 0x000fe400078ec0ff */
[----:B------:R-:W-:Y:S02]  /*8a50*/  R2UR UR5, R98 ;  /* 0x00000000620572ca */ /* 0x000fe400000e0000 */
[C---:B------:R-:W-:Y:S02]  /*8a60*/  SHF.L.U32 R48, R56.reuse, 0x10, RZ ;  /* 0x0000001038307819 */ /* 0x040fe400000006ff */
[----:B------:R-:W-:Y:S02]  /*8a70*/  LOP3.LUT R51, R56, 0xffff0000, RZ, 0xc0, !PT ;  /* 0xffff000038337812 */ /* 0x000fe400078ec0ff */
[C---:B------:R-:W-:Y:S02]  /*8a80*/  SHF.L.U32 R50, R57.reuse, 0x10, RZ ;  /* 0x0000001039327819 */ /* 0x040fe400000006ff */
[----:B--2---:R-:W-:Y:S02]  /*8a90*/  LOP3.LUT R52, R57, 0xffff0000, RZ, 0xc0, !PT ;  /* 0xffff000039347812 */ /* 0x004fe400078ec0ff */
[C---:B------:R-:W-:Y:S02]  /*8aa0*/  SHF.L.U32 R53, R58.reuse, 0x10, RZ ;  /* 0x000000103a357819 */ /* 0x040fe400000006ff */
[----:B------:R-:W-:Y:S01]  /*8ab0*/  LOP3.LUT R54, R58, 0xffff0000, RZ, 0xc0, !PT ;  /* 0xffff00003a367812 */ /* 0x000fe200078ec0ff */
[----:B------:R-:W-:Y:S01]  /*8ac0*/  UIADD3 UR4, UPT, UPT, UR5, 0xd0, URZ ;  /* 0x000000d005047890 */ /* 0x000fe2000fffe0ff */
[C---:B------:R-:W-:Y:S02]  /*8ad0*/  SHF.L.U32 R55, R59.reuse, 0x10, RZ ;  /* 0x000000103b377819 */ /* 0x040fe400000006ff */
[----:B------:R-:W-:Y:S02]  /*8ae0*/  LOP3.LUT R56, R59, 0xffff0000, RZ, 0xc0, !PT ;  /* 0xffff00003b387812 */ /* 0x000fe400078ec0ff */
[----:B------:R-:W-:Y:S01]  /*8af0*/  SHF.L.U32 R57, R64, 0x10, RZ ;  /* 0x0000001040397819 */ /* 0x000fe200000006ff */
[----:B-1----:R-:W-:Y:S01]  /*8b00*/  UPRMT UR4, UR6, 0x654, UR4 ;  /* 0x0000065406047896 */ /* 0x002fe20008000004 */
[C---:B---3--:R-:W-:Y:S01]  /*8b10*/  FMUL R4, R38.reuse, R4 ;  /* 0x0000000426047220 */ /* 0x048fe20000400000 */
[C---:B------:R-:W-:Y:S01]  /*8b20*/  FMUL R5, R38.reuse, R5 ;  /* 0x0000000526057220 */ /* 0x040fe20000400000 */
[----:B------:R-:W-:Y:S01]  /*8b30*/  FMUL R6, R38, R6 ;  /* 0x0000000626067220 */ /* 0x000fe20000400000 */
[----:B------:R-:W-:Y:S01]  /*8b40*/  LOP3.LUT R58, R64, 0xffff0000, RZ, 0xc0, !PT ;  /* 0xffff0000403a7812 */ /* 0x000fe200078ec0ff */
[C---:B------:R-:W-:Y:S01]  /*8b50*/  FFMA R4, R41.reuse, R40, R4 ;  /* 0x0000002829047223 */ /* 0x040fe20000000004 */
[----:B------:R-:W-:Y:S01]  /*8b60*/  FFMA R5, R41, R42, R5 ;  /* 0x0000002a29057223 */ /* 0x000fe20000000005 */
[----:B------:R-:W-:Y:S01]  /*8b70*/  SHF.L.U32 R59, R65, 0x10, RZ ;  /* 0x00000010413b7819 */ /* 0x000fe200000006ff */
[----:B------:R-:W-:Y:S01]  /*8b80*/  FFMA R6, R41, R43, R6 ;  /* 0x0000002b29067223 */ /* 0x000fe20000000006 */
[----:B------:R-:W-:Y:S01]  /*8b90*/  SYNCS.ARRIVE.TRANS64.RED.A1T0 RZ, [UR4], RZ ;  /* 0x000000ffffff79a7 */ /* 0x000fe20008100404 */
[C---:B------:R-:W-:Y:S01]  /*8ba0*/  FMUL R7, R38.reuse, R7 ;  /* 0x0000000726077220 */ /* 0x040fe20000400000 */
[----:B------:R-:W-:Y:S01]  /*8bb0*/  LOP3.LUT R60, R65, 0xffff0000, RZ, 0xc0, !PT ;  /* 0xffff0000413c7812 */ /* 0x000fe200078ec0ff */
[C---:B------:R-:W-:Y:S01]  /*8bc0*/  FMUL R8, R38.reuse, R8 ;  /* 0x0000000826087220 */ /* 0x040fe20000400000 */
[----:B------:R-:W-:Y:S01]  /*8bd0*/  F2FP.BF16.F32.PACK_AB R104, R5, R4 ;  /* 0x000000040568723e */ /* 0x000fe200000010ff */
[C---:B------:R-:W-:Y:S01]  /*8be0*/  FFMA R7, R41.reuse, R44, R7 ;  /* 0x0000002c29077223 */ /* 0x040fe20000000007 */
[----:B------:R-:W-:Y:S01]  /*8bf0*/  FMUL R9, R38, R9 ;  /* 0x0000000926097220 */ /* 0x000fe20000400000 */
[----:B------:R-:W-:Y:S01]  /*8c00*/  FFMA R8, R41, R45, R8 ;  /* 0x0000002d29087223 */ /* 0x000fe20000000008 */
[----:B------:R-:W-:Y:S01]  /*8c10*/  SHF.L.U32 R61, R66, 0x10, RZ ;  /* 0x00000010423d7819 */ /* 0x000fe200000006ff */
[C---:B------:R-:W-:Y:S01]  /*8c20*/  FMUL R0, R38.reuse, R10 ;  /* 0x0000000a26007220 */ /* 0x040fe20000400000 */
[----:B------:R-:W-:Y:S01]  /*8c30*/  F2FP.BF16.F32.PACK_AB R105, R7, R6 ;  /* 0x000000060769723e */ /* 0x000fe200000010ff */
[C---:B------:R-:W-:Y:S01]  /*8c40*/  FFMA R9, R41.reuse, R46, R9 ;  /* 0x0000002e29097223 */ /* 0x040fe20000000009 */
[----:B------:R-:W-:Y:S01]  /*8c50*/  FMUL R2, R38, R11 ;  /* 0x0000000b26027220 */ /* 0x000fe20000400000 */
[----:B------:R-:W-:Y:S01]  /*8c60*/  FFMA R0, R41, R47, R0 ;  /* 0x0000002f29007223 */ /* 0x000fe20000000000 */
[----:B------:R-:W-:Y:S01]  /*8c70*/  LOP3.LUT R62, R66, 0xffff0000, RZ, 0xc0, !PT ;  /* 0xffff0000423e7812 */ /* 0x000fe200078ec0ff */
[C---:B------:R-:W-:Y:S01]  /*8c80*/  FMUL R3, R38.reuse, R12 ;  /* 0x0000000c26037220 */ /* 0x040fe20000400000 */
[----:B------:R-:W-:Y:S01]  /*8c90*/  F2FP.BF16.F32.PACK_AB R106, R9, R8 ;  /* 0x00000008096a723e */ /* 0x000fe200000010ff */
[C---:B------:R-:W-:Y:S01]  /*8ca0*/  FFMA R2, R41.reuse, R49, R2 ;  /* 0x0000003129027223 */ /* 0x040fe20000000002 */
[C---:B------:R-:W-:Y:S01]  /*8cb0*/  FMUL R10, R38.reuse, R13 ;  /* 0x0000000d260a7220 */ /* 0x040fe20000400000 */
[----:B------:R-:W-:Y:S01]  /*8cc0*/  FFMA R3, R41, R48, R3 ;  /* 0x0000003029037223 */ /* 0x000fe20000000003 */
[----:B------:R-:W-:Y:S01]  /*8cd0*/  SHF.L.U32 R63, R67, 0x10, RZ ;  /* 0x00000010433f7819 */ /* 0x000fe200000006ff */
[----:B------:R-:W-:Y:S01]  /*8ce0*/  FMUL R11, R38, R14 ;  /* 0x0000000e260b7220 */ /* 0x000fe20000400000 */
[----:B------:R-:W-:Y:S01]  /*8cf0*/  F2FP.BF16.F32.PACK_AB R107, R2, R0 ;  /* 0x00000000026b723e */ /* 0x000fe200000010ff */
[C---:B------:R-:W-:Y:S01]  /*8d00*/  FFMA R10, R41.reuse, R51, R10 ;  /* 0x00000033290a7223 */ /* 0x040fe2000000000a */
[----:B------:R-:W-:Y:S01]  /*8d10*/  FMUL R15, R38, R15 ;  /* 0x0000000f260f7220 */ /* 0x000fe20000400000 */
[----:B------:R-:W-:Y:S01]  /*8d20*/  FFMA R11, R41, R50, R11 ;  /* 0x00000032290b7223 */ /* 0x000fe2000000000b */
[----:B------:R-:W-:Y:S01]  /*8d30*/  LOP3.LUT R64, R67, 0xffff0000, RZ, 0xc0, !PT ;  /* 0xffff000043407812 */ /* 0x000fe200078ec0ff */
[----:B------:R1:W-:Y:S01]  /*8d40*/  STSM.16.M88.4 [R97+0x6400], R104 ;  /* 0x0064006861007844 */ /* 0x0003e20000000200 */
[----:B------:R-:W-:Y:S01]  /*8d50*/  F2FP.BF16.F32.PACK_AB R108, R10, R3 ;  /* 0x000000030a6c723e */ /* 0x000fe200000010ff */
[C---:B------:R-:W-:Y:S01]  /*8d60*/  FFMA R15, R41.reuse, R52, R15 ;  /* 0x00000034290f7223 */ /* 0x040fe2000000000f */
[C---:B------:R-:W-:Y:S01]  /*8d70*/  FMUL R12, R38.reuse, R16 ;  /* 0x00000010260c7220 */ /* 0x040fe20000400000 */
[C---:B------:R-:W-:Y:S01]  /*8d80*/  FMUL R13, R38.reuse, R17 ;  /* 0x00000011260d7220 */ /* 0x040fe20000400000 */
[----:B------:R-:W-:Y:S01]  /*8d90*/  FMUL R14, R38, R18 ;  /* 0x00000012260e7220 */ /* 0x000fe20000400000 */
[----:B------:R-:W-:Y:S01]  /*8da0*/  SHF.L.U32 R65, R72, 0x10, RZ ;  /* 0x0000001048417819 */ /* 0x000fe200000006ff */
[----:B------:R-:W-:Y:S01]  /*8db0*/  FFMA R12, R41, R53, R12 ;  /* 0x00000035290c7223 */ /* 0x000fe2000000000c */
[----:B------:R-:W-:Y:S01]  /*8dc0*/  F2FP.BF16.F32.PACK_AB R109, R15, R11 ;  /* 0x0000000b0f6d723e */ /* 0x000fe200000010ff */
[C---:B------:R-:W-:Y:S01]  /*8dd0*/  FFMA R13, R41.reuse, R54, R13 ;  /* 0x00000036290d7223 */ /* 0x040fe2000000000d */
[----:B------:R-:W-:Y:S01]  /*8de0*/  FFMA R14, R41, R55, R14 ;  /* 0x00000037290e7223 */ /* 0x000fe2000000000e */
[----:B------:R-:W-:Y:S01]  /*8df0*/  FMUL R19, R38, R19 ;  /* 0x0000001326137220 */ /* 0x000fe20000400000 */
[----:B------:R-:W-:Y:S01]  /*8e00*/  LOP3.LUT R66, R72, 0xffff0000, RZ, 0xc0, !PT ;  /* 0xffff000048427812 */ /* 0x000fe200078ec0ff */
[C---:B------:R-:W-:Y:S01]  /*8e10*/  FMUL R16, R38.reuse, R20 ;  /* 0x0000001426107220 */ /* 0x040fe20000400000 */
[----:B------:R-:W-:Y:S01]  /*8e20*/  F2FP.BF16.F32.PACK_AB R110, R13, R12 ;  /* 0x0000000c0d6e723e */ /* 0x000fe200000010ff */
[C---:B------:R-:W-:Y:S01]  /*8e30*/  FFMA R19, R41.reuse, R56, R19 ;  /* 0x0000003829137223 */ /* 0x040fe20000000013 */
[C---:B------:R-:W-:Y:S01]  /*8e40*/  FMUL R17, R38.reuse, R21 ;  /* 0x0000001526117220 */ /* 0x040fe20000400000 */
[----:B------:R-:W-:Y:S01]  /*8e50*/  FFMA R16, R41, R57, R16 ;  /* 0x0000003929107223 */ /* 0x000fe20000000010 */
[----:B------:R-:W-:Y:S01]  /*8e60*/  SHF.L.U32 R67, R73, 0x10, RZ ;  /* 0x0000001049437819 */ /* 0x000fe200000006ff */
[C---:B------:R-:W-:Y:S01]  /*8e70*/  FMUL R18, R38.reuse, R22 ;  /* 0x0000001626127220 */ /* 0x040fe20000400000 */
[----:B------:R-:W-:Y:S01]  /*8e80*/  F2FP.BF16.F32.PACK_AB R111, R19, R14 ;  /* 0x0000000e136f723e */ /* 0x000fe200000010ff */
[C---:B------:R-:W-:Y:S01]  /*8e90*/  FFMA R17, R41.reuse, R58, R17 ;  /* 0x0000003a29117223 */ /* 0x040fe20000000011 */
[C---:B------:R-:W-:Y:S01]  /*8ea0*/  FMUL R23, R38.reuse, R23 ;  /* 0x0000001726177220 */ /* 0x040fe20000400000 */
        /* <DEDUP_REMOVED lines=12> */
[C---:B------:R-:W-:Y:S01]  /*8f70*/  FMUL R27, R38.reuse, R27 ;  /* 0x0000001b261b7220 */ /* 0x040fe20000400000 */
[C---:B------:R-:W-:Y:S01]  /*8f80*/  FMUL R24, R38.reuse, R28 ;  /* 0x0000001c26187220 */ /* 0x040fe20000400000 */
[C---:B------:R-:W-:Y:S01]  /*8f90*/  FMUL R25, R38.reuse, R29 ;  /* 0x0000001d26197220 */ /* 0x040fe20000400000 */
[C---:B------:R-:W-:Y:S01]  /*8fa0*/  FFMA R22, R41.reuse, R63, R22 ;  /* 0x0000003f29167223 */ /* 0x040fe20000000016 */
[C---:B------:R-:W-:Y:S01]  /*8fb0*/  FMUL R26, R38.reuse, R30 ;  /* 0x0000001e261a7220 */ /* 0x040fe20000400000 */
[C---:B------:R-:W-:Y:S01]  /*8fc0*/  FFMA R27, R41.reuse, R64, R27 ;  /* 0x00000040291b7223 */ /* 0x040fe2000000001b */
[----:B------:R-:W-:Y:S01]  /*8fd0*/  FMUL R31, R38, R31 ;  /* 0x0000001f261f7220 */ /* 0x000fe20000400000 */
[C---:B------:R-:W-:Y:S01]  /*8fe0*/  FFMA R24, R41.reuse, R65, R24 ;  /* 0x0000004129187223 */ /* 0x040fe20000000018 */
[----:B------:R-:W-:Y:S01]  /*8ff0*/  LOP3.LUT R70, R74, 0xffff0000, RZ, 0xc0, !PT ;  /* 0xffff00004a467812 */ /* 0x000fe200078ec0ff */
[C---:B------:R-:W-:Y:S01]  /*9000*/  FMUL R28, R38.reuse, R32 ;  /* 0x00000020261c7220 */ /* 0x040fe20000400000 */
[----:B------:R-:W-:Y:S01]  /*9010*/  FFMA R25, R41, R66, R25 ;  /* 0x0000004229197223 */ /* 0x000fe20000000019 */
[----:B------:R-:W-:Y:S01]  /*9020*/  SHF.L.U32 R71, R75, 0x10, RZ ;  /* 0x000000104b477819 */ /* 0x000fe200000006ff */
[C---:B------:R-:W-:Y:S01]  /*9030*/  FMUL R29, R38.reuse, R33 ;  /* 0x00000021261d7220 */ /* 0x040fe20000400000 */
[----:B------:R-:W-:Y:S01]  /*9040*/  FFMA R26, R41, R67, R26 ;  /* 0x00000043291a7223 */ /* 0x000fe2000000001a */
[----:B------:R-:W-:Y:S01]  /*9050*/  LOP3.LUT R72, R75, 0xffff0000, RZ, 0xc0, !PT ;  /* 0xffff00004b487812 */ /* 0x000fe200078ec0ff */
        /* <DEDUP_REMOVED lines=24> */
[----:B------:R-:W-:Y:S02]  /*91e0*/  UIADD3 UR9, UPT, UPT, UR49, 0xc0, URZ ;  /* 0x000000c031097890 */ /* 0x000fe4000fffe0ff */
[----:B------:R-:W-:Y:S01]  /*91f0*/  UIADD3 UR8, UPT, UPT, UR44, 0x6400, URZ ;  /* 0x000064002c087890 */ /* 0x000fe2000fffe0ff */
[----:B------:R-:W-:Y:S01]  /*9200*/  UMOV UR10, UR50 ;  /* 0x00000032000a7c82 */ /* 0x000fe20008000000 */
[----:B------:R-:W-:Y:S01]  /*9210*/  UMOV UR11, UR36 ;  /* 0x00000024000b7c82 */ /* 0x000fe20008000000 */
[----:B--2---:R-:W-:Y:S04]  /*9220*/  UIADD3 UR4, UP0, UPT, UR6, 0x680, URZ ;  /* 0x0000068006047890 */ /* 0x004fe8000ff1e0ff */
[----:B------:R-:W-:Y:S09]  /*9230*/  UIADD3.X UR5, UPT, UPT, URZ, UR7, URZ, UP0, !UPT ;  /* 0x00000007ff057290 */ /* 0x000ff200087fe4ff */
[----:B------:R2:W-:Y:S01]  /*9240*/  UTMASTG.3D [UR8], [UR4] ;  /* 0x00000008040073b5 */ /* 0x0005e20008010000 */
[----:B------:R0:W-:Y:S01]  /*9250*/  UTMACMDFLUSH ;  /* 0x00000000000079b7 */ /* 0x0001e20000000000 */
[----:B--2---:R-:W-:Y:S04]  /*9260*/  DEPBAR.LE SB0, 0x1 ;  /* 0x000080400000791a */ /* 0x004fe80000000000 */
.L_x_131:
[----:B------:R-:W-:Y:S05]  /*9270*/  BSYNC.RECONVERGENT B0 ;  /* 0x0000000000007941 */ /* 0x000fea0003800200 */
.L_x_130:
[----:B------:R-:W-:Y:S01]  /*9280*/  BAR.SYNC.DEFER_BLOCKING 0x1, 0x80 ;  /* 0x0042000000007b1d */ /* 0x000fe20000010000 */
[----:B------:R-:W-:Y:S01]  /*9290*/  UISETP.NE.AND UP0, UPT, UR47, -0x4, UPT ;  /* 0xfffffffc2f00788c */ /* 0x000fe2000bf05270 */
[----:B------:R-:W-:Y:S08]  /*92a0*/  IADD3 R0, PT, PT, R36, 0x1, RZ ;  /* 0x0000000124007810 */ /* 0x000ff00007ffe0ff */
[----:B------:R-:W-:Y:S05]  /*92b0*/  BRA.U !UP0, `(.L_x_132) ;  /* 0x0000000108247547 */ /* 0x000fea000b800000 */
[----:B------:R-:W-:Y:S01]  /*92c0*/  ISETP.NE.AND P0, PT, R95, RZ, PT ;  /* 0x000000ff5f00720c */ /* 0x000fe20003f05270 */
[----:B------:R-:W-:Y:S01]  /*92d0*/  IMAD.U32 R2, RZ, RZ, UR46 ;  /* 0x0000002eff027e24 */ /* 0x000fe2000f8e00ff */
[----:B------:R-:W-:Y:S04]  /*92e0*/  UIADD3 UR4, UPT, UPT, UR46, 0x1, URZ ;  /* 0x000000012e047890 */ /* 0x000fe8000fffe0ff */
[----:B------:R-:W-:Y:S04]  /*92f0*/  UISETP.NE.AND UP0, UPT, UR4, 0x4, UPT ;  /* 0x000000040400788c */ /* 0x000fe8000bf05270 */
[----:B------:R-:W-:Y:S03]  /*9300*/  USEL UR46, UR4, URZ, UP0 ;  /* 0x000000ff042e7287 */ /* 0x000fe60008000000 */
[----:B------:R-:W-:Y:S05]  /*9310*/  @P0 LEA R2, R2, UR44, 0x3 ;  /* 0x0000002c02020c11 */ /* 0x000fea000f8e18ff */
[----:B------:R-:W-:Y:S05]  /*9320*/  @P0 VIADD R2, R2, 0x60 ;  /* 0x0000006002020836 */ /* 0x000fea0000000000 */
[----:B------:R-:W-:Y:S04]  /*9330*/  @P0 PRMT R2, R101, 0x654, R2 ;  /* 0x0000065465020816 */ /* 0x000fe80000000002 */
[----:B------:R2:W-:Y:S03]  /*9340*/  @P0 SYNCS.ARRIVE.TRANS64.RED.A1T0 RZ, [R2+URZ], RZ ;  /* 0x000000ff02ff09a7 */ /* 0x0005e600081004ff */
.L_x_132:
[----:B------:R-:W-:Y:S01]  /*9350*/  R2UR UR5, R83 ;  /* 0x00000000530572ca */ /* 0x000fe200000e0000 */
[----:B------:R-:W-:Y:S01]  /*9360*/  UISETP.NE.AND UP0, UPT, UR61, URZ, UPT ;  /* 0x000000ff3d00728c */ /* 0x000fe2000bf05270 */
[----:B------:R-:W-:Y:S01]  /*9370*/  R2UR UR4, R84 ;  /* 0x00000000540472ca */ /* 0x000fe200000e0000 */
[----:B------:R-:W-:Y:S01]  /*9380*/  UIADD3 UR47, UPT, UPT, UR47, 0x4, URZ ;  /* 0x000000042f2f7890 */ /* 0x000fe2000fffe0ff */
[----:B------:R-:W-:Y:S01]  /*9390*/  ISETP.NE.AND P0, PT, R88, 0x2, PT ;  /* 0x000000025800780c */ /* 0x000fe20003f05270 */
[----:B------:R-:W-:Y:S01]  /*93a0*/  UMOV UR36, UR60 ;  /* 0x0000003c00247c82 */ /* 0x000fe20008000000 */
[----:B------:R-:W-:Y:S02]  /*93b0*/  ISETP.NE.AND P1, PT, R0, 0x4, PT ;  /* 0x000000040000780c */ /* 0x000fe40003f25270 */
[----:B--2---:R-:W-:Y:S02]  /*93c0*/  SEL R2, RZ, 0x1, P0 ;  /* 0x00000001ff027807 */ /* 0x004fe40000000000 */
[----:B------:R-:W-:Y:S02]  /*93d0*/  SEL R3, RZ, 0x1, P1 ;  /* 0x00000001ff037807 */ /* 0x000fe40000800000 */
[----:B------:R-:W-:Y:S01]  /*93e0*/  LOP3.LUT R89, R89, R2, RZ, 0x3c, !PT ;  /* 0x0000000259597212 */ /* 0x000fe200078e3cff */
[----:B------:R-:W-:Y:S01]  /*93f0*/  UIADD3 UR20, UPT, UPT, UR37, UR5, URZ ;  /* 0x0000000525147290 */ /* 0x000fe2000fffe0ff */
[----:B------:R-:W-:Y:S01]  /*9400*/  LOP3.LUT R90, R90, R3, RZ, 0x3c, !PT ;  /* 0x000000035a5a7212 */ /* 0x000fe200078e3cff */
[----:B------:R-:W-:Y:S01]  /*9410*/  UIADD3 UR16, UPT, UPT, UR38, UR4, URZ ;  /* 0x0000000426107290 */ /* 0x000fe2000fffe0ff */
[----:B------:R-:W-:Y:S02]  /*9420*/  SEL R88, R88, RZ, P0 ;  /* 0x000000ff58587207 */ /* 0x000fe40000000000 */
[----:B------:R-:W-:Y:S01]  /*9430*/  SEL R36, R0, RZ, P1 ;  /* 0x000000ff00247207 */ /* 0x000fe20000800000 */
[----:B------:R-:W-:Y:S08]  /*9440*/  BRA.U UP0, `(.L_x_133) ;  /* 0xffffffbd009c7547 */ /* 0x000ff0000b83ffff */
[----:B------:R-:W-:-:S13]  /*9450*/  R2UR UR4, R85 ;  /* 0x00000000550472ca */ /* 0x000fda00000e0000 */
[----:B------:R-:W-:-:S09]  /*9460*/  UISETP.NE.AND UP0, UPT, UR4, URZ, UPT ;  /* 0x000000ff0400728c */ /* 0x000fd2000bf05270 */
[----:B------:R-:W-:Y:S05]  /*9470*/  BRA.U !UP0, `(.L_x_134) ;  /* 0x0000000108487547 */ /* 0x000fea000b800000 */
[----:B------:R-:W2:Y:S02]  /*9480*/  LDCU.64 UR4, c[0x0][0x890] ;  /* 0x00011200ff0477ac */ /* 0x000ea40008000a00 */
[----:B--2---:R-:W-:-:S04]  /*9490*/  UISETP.NE.U32.AND UP0, UPT, UR4, URZ, UPT ;  /* 0x000000ff0400728c */ /* 0x004fc8000bf05070 */
[----:B------:R-:W-:-:S09]  /*94a0*/  UISETP.NE.AND.EX UP0, UPT, UR5, URZ, UPT, UP0 ;  /* 0x000000ff0500728c */ /* 0x000fd2000bf05300 */
[----:B------:R-:W-:Y:S05]  /*94b0*/  BRA.U UP0, `(.L_x_135) ;  /* 0x00000001000c7547 */ /* 0x000fea000b800000 */
[----:B------:R-:W-:-:S13]  /*94c0*/  FSETP.NEU.AND P0, PT, R41, RZ, PT ;  /* 0x000000ff2900720b */ /* 0x000fda0003f0d000 */
[----:B------:R-:W-:Y:S05]  /*94d0*/  @!P0 EXIT ;  /* 0x000000000000894d */ /* 0x000fea0003800000 */
[----:B------:R-:W-:Y:S05]  /*94e0*/  BRA `(.L_x_134) ;  /* 0x00000000002c7947 */ /* 0x000fea0003800000 */
.L_x_135:
[----:B------:R-:W-:Y:S01]  /*94f0*/  ISETP.NE.AND P0, PT, R87, RZ, PT ;  /* 0x000000ff5700720c */ /* 0x000fe20003f05270 */
[----:B------:R-:W-:-:S12]  /*9500*/  BSSY.RECONVERGENT B0, `(.L_x_134) ;  /* 0x0000009000007945 */ /* 0x000fd80003800200 */
[----:B------:R-:W-:Y:S05]  /*9510*/  @P0 BRA `(.L_x_136) ;  /* 0x0000000000140947 */ /* 0x000fea0003800000 */
[----:B------:R-:W2:Y:S02]  /*9520*/  LDCU.64 UR4, c[0x0][0x888] ;  /* 0x00011100ff0477ac */ /* 0x000ea40008000a00 */
[----:B--2---:R-:W-:-:S04]  /*9530*/  ISETP.NE.U32.AND P0, PT, RZ, UR4, PT ;  /* 0x00000004ff007c0c */ /* 0x004fc8000bf05070 */
[----:B------:R-:W-:-:S13]  /*9540*/  ISETP.NE.AND.EX P0, PT, RZ, UR5, PT, P0 ;  /* 0x00000005ff007c0c */ /* 0x000fda000bf05300 */
[----:B------:R-:W-:Y:S05]  /*9550*/  @!P0 EXIT ;  /* 0x000000000000894d */ /* 0x000fea0003800000 */
[----:B------:R-:W-:Y:S05]  /*9560*/  BRA `(.L_x_137) ;  /* 0x0000000000087947 */ /* 0x000fea0003800000 */
.L_x_136:
[----:B------:R-:W-:-:S13]  /*9570*/  FSETP.NEU.AND P0, PT, R41, RZ, PT ;  /* 0x000000ff2900720b */ /* 0x000fda0003f0d000 */
[----:B------:R-:W-:Y:S05]  /*9580*/  @!P0 EXIT ;  /* 0x000000000000894d */ /* 0x000fea0003800000 */
.L_x_137:
[----:B------:R-:W-:Y:S05]  /*9590*/  BSYNC.RECONVERGENT B0 ;  /* 0x0000000000007941 */ /* 0x000fea0003800200 */
.L_x_134:
[----:B------:R-:W2:Y:S01]  /*95a0*/  S2UR UR5, SR_CgaCtaId ;  /* 0x00000000000579c3 */ /* 0x000ea20000008800 */
[----:B------:R-:W-:Y:S01]  /*95b0*/  ULEA UR4, UR46, UR44, 0x3 ;  /* 0x0000002c2e047291 */ /* 0x000fe2000f8e18ff */
[----:B------:R-:W-:-:S04]  /*95c0*/  DEPBAR.LE SB0, 0x0 ;  /* 0x000080000000791a */ /* 0x000fc80000000000 */
[----:B------:R-:W-:-:S04]  /*95d0*/  UIADD3 UR4, UPT, UPT, UR4, 0x60, URZ ;  /* 0x0000006004047890 */ /* 0x000fc8000fffe0ff */
[----:B--2---:R-:W-:-:S09]  /*95e0*/  UPRMT UR4, UR5, 0x654, UR4 ;  /* 0x0000065405047896 */ /* 0x004fd20008000004 */
[----:B------:R-:W-:Y:S01]  /*95f0*/  SYNCS.ARRIVE.TRANS64.RED.A1T0 RZ, [UR4], RZ ;  /* 0x000000ffffff79a7 */ /* 0x000fe20008100404 */
[----:B------:R-:W-:Y:S05]  /*9600*/  EXIT ;  /* 0x000000000000794d */ /* 0x000fea0003800000 */
.L_x_24:
[----:B--2---:R2:W3:Y:S02]  /*9610*/  SYNCS.PHASECHK.TRANS64.TRYWAIT P0, [R0+URZ+0x100], R3 ;  /* 0x00010003000075a7 */ /* 0x0044e400080011ff */
[----:B---3--:R-:W-:Y:S05]  /*9620*/  @!P0 NANOSLEEP.SYNCS 0x989680 ;  /* 0x009896800000895d */ /* 0x008fea0003900000 */
[----:B------:R-:W3:Y:S02]  /*9630*/  @!P0 SYNCS.PHASECHK.TRANS64 P0, [R0+URZ+0x100], R3 ;  /* 0x00010003000085a7 */ /* 0x000ee400080010ff */
[----:B---3--:R-:W-:Y:S05]  /*9640*/  @!P0 BRA `(.L_x_24) ;  /* 0xfffffffc00f08947 */ /* 0x008fea000383ffff */
[----:B------:R-:W-:Y:S05]  /*9650*/  BRA `(.L_x_138) ;  /* 0xffffff8000a87947 */ /* 0x000fea000383ffff */
.L_x_27:
[----:B--2---:R-:W-:-:S07]  /*9660*/  MOV R0, UR33 ;  /* 0x0000002100007c02 */ /* 0x004fce0008000f00 */
.L_x_139:
[----:B--2---:R2:W3:Y:S02]  /*9670*/  SYNCS.PHASECHK.TRANS64.TRYWAIT P0, [R0+URZ+0x20], R3 ;  /* 0x00002003000075a7 */ /* 0x0044e400080011ff */
[----:B---3--:R-:W-:Y:S05]  /*9680*/  @!P0 NANOSLEEP.SYNCS 0x989680 ;  /* 0x009896800000895d */ /* 0x008fea0003900000 */
[----:B------:R-:W3:Y:S02]  /*9690*/  @!P0 SYNCS.PHASECHK.TRANS64 P0, [R0+URZ+0x20], R3 ;  /* 0x00002003000085a7 */ /* 0x000ee400080010ff */
[----:B---3--:R-:W-:Y:S05]  /*96a0*/  @!P0 BRA `(.L_x_139) ;  /* 0xfffffffc00f08947 */ /* 0x008fea000383ffff */
[----:B------:R-:W-:Y:S05]  /*96b0*/  BRA `(.L_x_26) ;  /* 0xffffff8000e87947 */ /* 0x000fea000383ffff */
.L_x_34:
[----:B-1----:R-:W-:-:S07]  /*96c0*/  MOV R0, UR17 ;  /* 0x0000001100007c02 */ /* 0x002fce0008000f00 */
.L_x_140:
[----:B-1----:R1:W2:Y:S02]  /*96d0*/  SYNCS.PHASECHK.TRANS64.TRYWAIT P0, [R0+URZ+0x20], R3 ;  /* 0x00002003000075a7 */ /* 0x0022a400080011ff */
[----:B--2---:R-:W-:Y:S05]  /*96e0*/  @!P0 NANOSLEEP.SYNCS 0x989680 ;  /* 0x009896800000895d */ /* 0x004fea0003900000 */
[----:B------:R-:W2:Y:S02]  /*96f0*/  @!P0 SYNCS.PHASECHK.TRANS64 P0, [R0+URZ+0x20], R3 ;  /* 0x00002003000085a7 */ /* 0x000ea400080010ff */
[----:B--2---:R-:W-:Y:S05]  /*9700*/  @!P0 BRA `(.L_x_140) ;  /* 0xfffffffc00f08947 */ /* 0x004fea000383ffff */
[----:B------:R-:W-:Y:S05]  /*9710*/  BRA `(.L_x_33) ;  /* 0xffffff8400a87947 */ /* 0x000fea000383ffff */
.L_x_39:
[----:B-1----:R1:W2:Y:S02]  /*9720*/  SYNCS.PHASECHK.TRANS64.TRYWAIT P0, [R3+URZ+0x90], R0 ;  /* 0x00009000030075a7 */ /* 0x0022a400080011ff */
[----:B--2---:R-:W-:Y:S05]  /*9730*/  @!P0 NANOSLEEP.SYNCS 0x989680 ;  /* 0x009896800000895d */ /* 0x004fea0003900000 */
[----:B------:R-:W2:Y:S02]  /*9740*/  @!P0 SYNCS.PHASECHK.TRANS64 P0, [R3+URZ+0x90], R0 ;  /* 0x00009000030085a7 */ /* 0x000ea400080010ff */
[----:B--2---:R-:W-:Y:S05]  /*9750*/  @!P0 BRA `(.L_x_39) ;  /* 0xfffffffc00f08947 */ /* 0x004fea000383ffff */
[----:B------:R-:W-:Y:S05]  /*9760*/  BRA `(.L_x_141) ;  /* 0xffffff8800487947 */ /* 0x000fea000383ffff */
.L_x_43:
[----:B-1----:R-:W-:-:S07]  /*9770*/  MOV R0, UR4 ;  /* 0x0000000400007c02 */ /* 0x002fce0008000f00 */
.L_x_142:
[----:B-1----:R1:W2:Y:S02]  /*9780*/  SYNCS.PHASECHK.TRANS64.TRYWAIT P0, [R0+URZ], R3 ;  /* 0x00000003000075a7 */ /* 0x0022a400080011ff */
[----:B--2---:R-:W-:Y:S05]  /*9790*/  @!P0 NANOSLEEP.SYNCS 0x989680 ;  /* 0x009896800000895d */ /* 0x004fea0003900000 */
[----:B------:R-:W2:Y:S02]  /*97a0*/  @!P0 SYNCS.PHASECHK.TRANS64 P0, [R0+URZ], R3 ;  /* 0x00000003000085a7 */ /* 0x000ea400080010ff */
[----:B--2---:R-:W-:Y:S05]  /*97b0*/  @!P0 BRA `(.L_x_142) ;  /* 0xfffffffc00f08947 */ /* 0x004fea000383ffff */
[----:B------:R-:W-:Y:S05]  /*97c0*/  BRA `(.L_x_143) ;  /* 0xffffff8c00f47947 */ /* 0x000fea000383ffff */
.L_x_44:
[----:B------:R-:W-:-:S07]  /*97d0*/  MOV R0, UR5 ;  /* 0x0000000500007c02 */ /* 0x000fce0008000f00 */
.L_x_144:
[----:B-1----:R1:W2:Y:S02]  /*97e0*/  SYNCS.PHASECHK.TRANS64.TRYWAIT P0, [R0+URZ], R3 ;  /* 0x00000003000075a7 */ /* 0x0022a400080011ff */
[----:B--2---:R-:W-:Y:S05]  /*97f0*/  @!P0 NANOSLEEP.SYNCS 0x989680 ;  /* 0x009896800000895d */ /* 0x004fea0003900000 */
[----:B------:R-:W2:Y:S02]  /*9800*/  @!P0 SYNCS.PHASECHK.TRANS64 P0, [R0+URZ], R3 ;  /* 0x00000003000085a7 */ /* 0x000ea400080010ff */
[----:B--2---:R-:W-:Y:S05]  /*9810*/  @!P0 BRA `(.L_x_144) ;  /* 0xfffffffc00f08947 */ /* 0x004fea000383ffff */
[----:B------:R-:W-:Y:S05]  /*9820*/  BRA `(.L_x_145) ;  /* 0xffffff9000007947 */ /* 0x000fea000383ffff */
.L_x_45:
[----:B------:R-:W-:-:S07]  /*9830*/  MOV R0, UR5 ;  /* 0x0000000500007c02 */ /* 0x000fce0008000f00 */
.L_x_146:
[----:B-1----:R1:W2:Y:S02]  /*9840*/  SYNCS.PHASECHK.TRANS64.TRYWAIT P0, [R0+URZ], R3 ;  /* 0x00000003000075a7 */ /* 0x0022a400080011ff */
[----:B--2---:R-:W-:Y:S05]  /*9850*/  @!P0 NANOSLEEP.SYNCS 0x989680 ;  /* 0x009896800000895d */ /* 0x004fea0003900000 */
[----:B------:R-:W2:Y:S02]  /*9860*/  @!P0 SYNCS.PHASECHK.TRANS64 P0, [R0+URZ], R3 ;  /* 0x00000003000085a7 */ /* 0x000ea400080010ff */
[----:B--2---:R-:W-:Y:S05]  /*9870*/  @!P0 BRA `(.L_x_146) ;  /* 0xfffffffc00f08947 */ /* 0x004fea000383ffff */
[----:B------:R-:W-:Y:S05]  /*9880*/  BRA `(.L_x_147) ;  /* 0xffffff90000c7947 */ /* 0x000fea000383ffff */
.L_x_48:
[----:B-1----:R1:W2:Y:S02]  /*9890*/  SYNCS.PHASECHK.TRANS64.TRYWAIT P0, [R2+URZ+0xf0], R5 ;  /* 0x0000f005020075a7 */ /* 0x0022a400080011ff */
[----:B--2---:R-:W-:Y:S05]  /*98a0*/  @!P0 NANOSLEEP.SYNCS 0x989680 ;  /* 0x009896800000895d */ /* 0x004fea0003900000 */
[----:B------:R-:W2:Y:S02]  /*98b0*/  @!P0 SYNCS.PHASECHK.TRANS64 P0, [R2+URZ+0xf0], R5 ;  /* 0x0000f005020085a7 */ /* 0x000ea400080010ff */
[----:B--2---:R-:W-:Y:S05]  /*98c0*/  @!P0 BRA `(.L_x_48) ;  /* 0xfffffffc00f08947 */ /* 0x004fea000383ffff */
[----:B------:R-:W-:Y:S05]  /*98d0*/  BRA `(.L_x_148) ;  /* 0xffffff9000707947 */ /* 0x000fea000383ffff */
.L_x_49:
[----:B------:R-:W-:-:S07]  /*98e0*/  MOV R2, UR4 ;  /* 0x0000000400027c02 */ /* 0x000fce0008000f00 */
.L_x_149:
[----:B-1----:R1:W2:Y:S02]  /*98f0*/  SYNCS.PHASECHK.TRANS64.TRYWAIT P0, [R2+URZ+0xa0], R5 ;  /* 0x0000a005020075a7 */ /* 0x0022a400080011ff */
[----:B--2---:R-:W-:Y:S05]  /*9900*/  @!P0 NANOSLEEP.SYNCS 0x989680 ;  /* 0x009896800000895d */ /* 0x004fea0003900000 */
[----:B------:R-:W2:Y:S02]  /*9910*/  @!P0 SYNCS.PHASECHK.TRANS64 P0, [R2+URZ+0xa0], R5 ;  /* 0x0000a005020085a7 */ /* 0x000ea400080010ff */
[----:B--2---:R-:W-:Y:S05]  /*9920*/  @!P0 BRA `(.L_x_149) ;  /* 0xfffffffc00f08947 */ /* 0x004fea000383ffff */
[----:B------:R-:W-:Y:S05]  /*9930*/  BRA `(.L_x_150) ;  /* 0xffffff9000807947 */ /* 0x000fea000383ffff */
.L_x_50:
[----:B-1----:R1:W2:Y:S02]  /*9940*/  SYNCS.PHASECHK.TRANS64.TRYWAIT P1, [R2+URZ+0x90], R5 ;  /* 0x00009005020075a7 */ /* 0x0022a400080211ff */
[----:B--2---:R-:W-:Y:S05]  /*9950*/  @!P1 NANOSLEEP.SYNCS 0x989680 ;  /* 0x009896800000995d */ /* 0x004fea0003900000 */
[----:B------:R-:W2:Y:S02]  /*9960*/  @!P1 SYNCS.PHASECHK.TRANS64 P1, [R2+URZ+0x90], R5 ;  /* 0x00009005020095a7 */ /* 0x000ea400080210ff */
[----:B--2---:R-:W-:Y:S05]  /*9970*/  @!P1 BRA `(.L_x_50) ;  /* 0xfffffffc00f09947 */ /* 0x004fea000383ffff */
[----:B------:R-:W-:Y:S05]  /*9980*/  BRA `(.L_x_151) ;  /* 0xffffff9000b07947 */ /* 0x000fea000383ffff */
.L_x_53:
[----:B------:R-:W-:-:S07]  /*9990*/  MOV R0, UR4 ;  /* 0x0000000400007c02 */ /* 0x000fce0008000f00 */
.L_x_152:
[----:B-1----:R1:W2:Y:S02]  /*99a0*/  SYNCS.PHASECHK.TRANS64.TRYWAIT P0, [R0+URZ+0xa0], R3 ;  /* 0x0000a003000075a7 */ /* 0x0022a400080011ff */
[----:B--2---:R-:W-:Y:S05]  /*99b0*/  @!P0 NANOSLEEP.SYNCS 0x989680 ;  /* 0x009896800000895d */ /* 0x004fea0003900000 */
[----:B------:R-:W2:Y:S02]  /*99c0*/  @!P0 SYNCS.PHASECHK.TRANS64 P0, [R0+URZ+0xa0], R3 ;  /* 0x0000a003000085a7 */ /* 0x000ea400080010ff */
[----:B--2---:R-:W-:Y:S05]  /*99d0*/  @!P0 BRA `(.L_x_152) ;  /* 0xfffffffc00f08947 */ /* 0x004fea000383ffff */
[----:B------:R-:W-:Y:S05]  /*99e0*/  BRA `(.L_x_52) ;  /* 0xffffff9400047947 */ /* 0x000fea000383ffff */
.L_x_60:
[----:B-1----:R1:W2:Y:S02]  /*99f0*/  SYNCS.PHASECHK.TRANS64.TRYWAIT P1, [R0+URZ+0x90], R5 ;  /* 0x00009005000075a7 */ /* 0x0022a400080211ff */
[----:B--2---:R-:W-:Y:S05]  /*9a00*/  @!P1 NANOSLEEP.SYNCS 0x989680 ;  /* 0x009896800000995d */ /* 0x004fea0003900000 */
[----:B------:R-:W2:Y:S02]  /*9a10*/  @!P1 SYNCS.PHASECHK.TRANS64 P1, [R0+URZ+0x90], R5 ;  /* 0x00009005000095a7 */ /* 0x000ea400080210ff */
[----:B--2---:R-:W-:Y:S05]  /*9a20*/  @!P1 BRA `(.L_x_60) ;  /* 0xfffffffc00f09947 */ /* 0x004fea000383ffff */
[----:B------:R-:W-:Y:S05]  /*9a30*/  BRA `(.L_x_153) ;  /* 0xffffff98007c7947 */ /* 0x000fea000383ffff */
.L_x_61:
[----:B------:R-:W-:-:S07]  /*9a40*/  MOV R3, UR31 ;  /* 0x0000001f00037c02 */ /* 0x000fce0008000f00 */
.L_x_154:
[----:B-1----:R1:W2:Y:S02]  /*9a50*/  SYNCS.PHASECHK.TRANS64.TRYWAIT P0, [R3+URZ+0xd0], R0 ;  /* 0x0000d000030075a7 */ /* 0x0022a400080011ff */
[----:B--2---:R-:W-:Y:S05]  /*9a60*/  @!P0 NANOSLEEP.SYNCS 0x989680 ;  /* 0x009896800000895d */ /* 0x004fea0003900000 */
[----:B------:R-:W2:Y:S02]  /*9a70*/  @!P0 SYNCS.PHASECHK.TRANS64 P0, [R3+URZ+0xd0], R0 ;  /* 0x0000d000030085a7 */ /* 0x000ea400080010ff */
[----:B--2---:R-:W-:Y:S05]  /*9a80*/  @!P0 BRA `(.L_x_154) ;  /* 0xfffffffc00f08947 */ /* 0x004fea000383ffff */
[----:B------:R-:W-:Y:S05]  /*9a90*/  BRA `(.L_x_155) ;  /* 0xffffff9800cc7947 */ /* 0x000fea000383ffff */
.L_x_64:
[----:B------:R-:W-:Y:S07]  /*9aa0*/  MOV R0, UR5 ;  /* 0x0000000500007c02 */ /* 0x000fee0008000f00 */
.L_x_156:
[----:B-1----:R1:W2:Y:S02]  /*9ab0*/  SYNCS.PHASECHK.TRANS64.TRYWAIT P0, [R0+URZ], R3 ;  /* 0x00000003000075a7 */ /* 0x0022a400080011ff */
[----:B--2---:R-:W-:Y:S05]  /*9ac0*/  @!P0 NANOSLEEP.SYNCS 0x989680 ;  /* 0x009896800000895d */ /* 0x004fea0003900000 */
[----:B------:R-:W2:Y:S02]  /*9ad0*/  @!P0 SYNCS.PHASECHK.TRANS64 P0, [R0+URZ], R3 ;  /* 0x00000003000085a7 */ /* 0x000ea400080010ff */
[----:B--2---:R-:W-:Y:S05]  /*9ae0*/  @!P0 BRA `(.L_x_156) ;  /* 0xfffffffc00f08947 */ /* 0x004fea000383ffff */
[----:B------:R-:W-:Y:S05]  /*9af0*/  BRA `(.L_x_63) ;  /* 0xffffff9800e87947 */ /* 0x000fea000383ffff */
.L_x_67:
[----:B------:R-:W-:-:S07]  /*9b00*/  MOV R0, UR4 ;  /* 0x0000000400007c02 */ /* 0x000fce0008000f00 */
.L_x_157:
[----:B--2---:R2:W4:Y:S02]  /*9b10*/  SYNCS.PHASECHK.TRANS64.TRYWAIT P0, [R0+URZ], R3 ;  /* 0x00000003000075a7 */ /* 0x00452400080011ff */
[----:B----4-:R-:W-:Y:S05]  /*9b20*/  @!P0 NANOSLEEP.SYNCS 0x989680 ;  /* 0x009896800000895d */ /* 0x010fea0003900000 */
[----:B------:R-:W4:Y:S02]  /*9b30*/  @!P0 SYNCS.PHASECHK.TRANS64 P0, [R0+URZ], R3 ;  /* 0x00000003000085a7 */ /* 0x000f2400080010ff */
[----:B----4-:R-:W-:Y:S05]  /*9b40*/  @!P0 BRA `(.L_x_157) ;  /* 0xfffffffc00f08947 */ /* 0x010fea000383ffff */
[----:B------:R-:W-:Y:S05]  /*9b50*/  BRA `(.L_x_158) ;  /* 0xffffff9c00c47947 */ /* 0x000fea000383ffff */
.L_x_68:
[----:B------:R-:W-:-:S07]  /*9b60*/  MOV R0, UR5 ;  /* 0x0000000500007c02 */ /* 0x000fce0008000f00 */
.L_x_159:
[----:B-1----:R1:W2:Y:S02]  /*9b70*/  SYNCS.PHASECHK.TRANS64.TRYWAIT P0, [R0+URZ], R3 ;  /* 0x00000003000075a7 */ /* 0x0022a400080011ff */
[----:B--2---:R-:W-:Y:S05]  /*9b80*/  @!P0 NANOSLEEP.SYNCS 0x989680 ;  /* 0x009896800000895d */ /* 0x004fea0003900000 */
[----:B------:R-:W2:Y:S02]  /*9b90*/  @!P0 SYNCS.PHASECHK.TRANS64 P0, [R0+URZ], R3 ;  /* 0x00000003000085a7 */ /* 0x000ea400080010ff */
[----:B--2---:R-:W-:Y:S05]  /*9ba0*/  @!P0 BRA `(.L_x_159) ;  /* 0xfffffffc00f08947 */ /* 0x004fea000383ffff */
[----:B------:R-:W-:Y:S05]  /*9bb0*/  BRA `(.L_x_160) ;  /* 0xffffff9c00d07947 */ /* 0x000fea000383ffff */
.L_x_69:
[----:B------:R-:W-:-:S07]  /*9bc0*/  MOV R0, UR5 ;  /* 0x0000000500007c02 */ /* 0x000fce0008000f00 */
.L_x_161:
[----:B-1----:R1:W2:Y:S02]  /*9bd0*/  SYNCS.PHASECHK.TRANS64.TRYWAIT P0, [R0+URZ], R3 ;  /* 0x00000003000075a7 */ /* 0x0022a400080011ff */
[----:B--2---:R-:W-:Y:S05]  /*9be0*/  @!P0 NANOSLEEP.SYNCS 0x989680 ;  /* 0x009896800000895d */ /* 0x004fea0003900000 */
[----:B------:R-:W2:Y:S02]  /*9bf0*/  @!P0 SYNCS.PHASECHK.TRANS64 P0, [R0+URZ], R3 ;  /* 0x00000003000085a7 */ /* 0x000ea400080010ff */
[----:B--2---:R-:W-:Y:S05]  /*9c00*/  @!P0 BRA `(.L_x_161) ;  /* 0xfffffffc00f08947 */ /* 0x004fea000383ffff */
[----:B------:R-:W-:Y:S05]  /*9c10*/  BRA `(.L_x_162) ;  /* 0xffffff9c00dc7947 */ /* 0x000fea000383ffff */
.L_x_70:
[----:B------:R-:W-:-:S07]  /*9c20*/  MOV R0, UR4 ;  /* 0x0000000400007c02 */ /* 0x000fce0008000f00 */
.L_x_163:
[----:B-1----:R1:W2:Y:S02]  /*9c30*/  SYNCS.PHASECHK.TRANS64.TRYWAIT P0, [R0+URZ], R3 ;  /* 0x00000003000075a7 */ /* 0x0022a400080011ff */
[----:B--2---:R-:W-:Y:S05]  /*9c40*/  @!P0 NANOSLEEP.SYNCS 0x989680 ;  /* 0x009896800000895d */ /* 0x004fea0003900000 */
[----:B------:R-:W2:Y:S02]  /*9c50*/  @!P0 SYNCS.PHASECHK.TRANS64 P0, [R0+URZ], R3 ;  /* 0x00000003000085a7 */ /* 0x000ea400080010ff */
[----:B--2---:R-:W-:Y:S05]  /*9c60*/  @!P0 BRA `(.L_x_163) ;  /* 0xfffffffc00f08947 */ /* 0x004fea000383ffff */
[----:B------:R-:W-:Y:S05]  /*9c70*/  BRA `(.L_x_164) ;  /* 0xffffff9c00e87947 */ /* 0x000fea000383ffff */
.L_x_75:
[----:B--2---:R2:W3:Y:S02]  /*9c80*/  SYNCS.PHASECHK.TRANS64.TRYWAIT P0, [R12+URZ+0x90], R9 ;  /* 0x000090090c0075a7 */ /* 0x0044e400080011ff */
[----:B---3--:R-:W-:Y:S05]  /*9c90*/  @!P0 NANOSLEEP.SYNCS 0x989680 ;  /* 0x009896800000895d */ /* 0x008fea0003900000 */
[----:B------:R-:W3:Y:S02]  /*9ca0*/  @!P0 SYNCS.PHASECHK.TRANS64 P0, [R12+URZ+0x90], R9 ;  /* 0x000090090c0085a7 */ /* 0x000ee400080010ff */
[----:B---3--:R-:W-:Y:S05]  /*9cb0*/  @!P0 BRA `(.L_x_75) ;  /* 0xfffffffc00f08947 */ /* 0x008fea000383ffff */
[----:B------:R-:W-:Y:S05]  /*9cc0*/  BRA `(.L_x_165) ;  /* 0xffffffa400187947 */ /* 0x000fea000383ffff */
.L_x_78:
[----:B------:R-:W-:Y:S07]  /*9cd0*/  MOV R0, UR21 ;  /* 0x0000001500007c02 */ /* 0x000fee0008000f00 */
.L_x_166:
[----:B--2---:R2:W3:Y:S02]  /*9ce0*/  SYNCS.PHASECHK.TRANS64.TRYWAIT P2, [R0+URZ+0x88], R11 ;  /* 0x0000880b000075a7 */ /* 0x0044e400080411ff */
[----:B---3--:R-:W-:Y:S05]  /*9cf0*/  @!P2 NANOSLEEP.SYNCS 0x989680 ;  /* 0x009896800000a95d */ /* 0x008fea0003900000 */
[----:B------:R-:W3:Y:S02]  /*9d00*/  @!P2 SYNCS.PHASECHK.TRANS64 P2, [R0+URZ+0x88], R11 ;  /* 0x0000880b0000a5a7 */ /* 0x000ee400080410ff */
[----:B---3--:R-:W-:Y:S05]  /*9d10*/  @!P2 BRA `(.L_x_166) ;  /* 0xfffffffc00f0a947 */ /* 0x008fea000383ffff */
[----:B------:R-:W-:Y:S05]  /*9d20*/  BRA `(.L_x_77) ;  /* 0xffffffa800807947 */ /* 0x000fea000383ffff */
.L_x_81:
[----:B--2---:R-:W-:Y:S07]  /*9d30*/  MOV R0, UR21 ;  /* 0x0000001500007c02 */ /* 0x004fee0008000f00 */
.L_x_167:
[----:B--2---:R2:W3:Y:S02]  /*9d40*/  SYNCS.PHASECHK.TRANS64.TRYWAIT P0, [R0+URZ+0x60], R9 ;  /* 0x00006009000075a7 */ /* 0x0044e400080011ff */
[----:B---3--:R-:W-:Y:S05]  /*9d50*/  @!P0 NANOSLEEP.SYNCS 0x989680 ;  /* 0x009896800000895d */ /* 0x008fea0003900000 */
[----:B------:R-:W3:Y:S02]  /*9d60*/  @!P0 SYNCS.PHASECHK.TRANS64 P0, [R0+URZ+0x60], R9 ;  /* 0x00006009000085a7 */ /* 0x000ee400080010ff */
[----:B---3--:R-:W-:Y:S05]  /*9d70*/  @!P0 BRA `(.L_x_167) ;  /* 0xfffffffc00f08947 */ /* 0x008fea000383ffff */
[----:B------:R-:W-:Y:S05]  /*9d80*/  BRA `(.L_x_168) ;  /* 0xffffffa800dc7947 */ /* 0x000fea000383ffff */
.L_x_82:
[----:B------:R-:W-:Y:S07]  /*9d90*/  MOV R0, UR21 ;  /* 0x0000001500007c02 */ /* 0x000fee0008000f00 */
.L_x_169:
[----:B--2---:R2:W3:Y:S02]  /*9da0*/  SYNCS.PHASECHK.TRANS64.TRYWAIT P0, [R0+URZ+0x68], R9 ;  /* 0x00006809000075a7 */ /* 0x0044e400080011ff */
[----:B---3--:R-:W-:Y:S05]  /*9db0*/  @!P0 NANOSLEEP.SYNCS 0x989680 ;  /* 0x009896800000895d */ /* 0x008fea0003900000 */
[----:B------:R-:W3:Y:S02]  /*9dc0*/  @!P0 SYNCS.PHASECHK.TRANS64 P0, [R0+URZ+0x68], R9 ;  /* 0x00006809000085a7 */ /* 0x000ee400080010ff */
[----:B---3--:R-:W-:Y:S05]  /*9dd0*/  @!P0 BRA `(.L_x_169) ;  /* 0xfffffffc00f08947 */ /* 0x008fea000383ffff */
[----:B------:R-:W-:Y:S05]  /*9de0*/  BRA `(.L_x_170) ;  /* 0xffffffac00147947 */ /* 0x000fea000383ffff */
.L_x_83:
[----:B------:R-:W-:Y:S07]  /*9df0*/  MOV R0, UR21 ;  /* 0x0000001500007c02 */ /* 0x000fee0008000f00 */
.L_x_171:
[----:B--2---:R2:W3:Y:S02]  /*9e00*/  SYNCS.PHASECHK.TRANS64.TRYWAIT P0, [R0+URZ+0x70], R9 ;  /* 0x00007009000075a7 */ /* 0x0044e400080011ff */
[----:B---3--:R-:W-:Y:S05]  /*9e10*/  @!P0 NANOSLEEP.SYNCS 0x989680 ;  /* 0x009896800000895d */ /* 0x008fea0003900000 */
[----:B------:R-:W3:Y:S02]  /*9e20*/  @!P0 SYNCS.PHASECHK.TRANS64 P0, [R0+URZ+0x70], R9 ;  /* 0x00007009000085a7 */ /* 0x000ee400080010ff */
[----:B---3--:R-:W-:Y:S05]  /*9e30*/  @!P0 BRA `(.L_x_171) ;  /* 0xfffffffc00f08947 */ /* 0x008fea000383ffff */
[----:B------:R-:W-:Y:S05]  /*9e40*/  BRA `(.L_x_172) ;  /* 0xffffffac00587947 */ /* 0x000fea000383ffff */
.L_x_84:
[----:B------:R-:W-:Y:S07]  /*9e50*/  MOV R0, UR21 ;  /* 0x0000001500007c02 */ /* 0x000fee0008000f00 */
.L_x_173:
[----:B--2---:R2:W3:Y:S02]  /*9e60*/  SYNCS.PHASECHK.TRANS64.TRYWAIT P0, [R0+URZ+0x78], R9 ;  /* 0x00007809000075a7 */ /* 0x0044e400080011ff */
[----:B---3--:R-:W-:Y:S05]  /*9e70*/  @!P0 NANOSLEEP.SYNCS 0x989680 ;  /* 0x009896800000895d */ /* 0x008fea0003900000 */
[----:B------:R-:W3:Y:S02]  /*9e80*/  @!P0 SYNCS.PHASECHK.TRANS64 P0, [R0+URZ+0x78], R9 ;  /* 0x00007809000085a7 */ /* 0x000ee400080010ff */
[----:B---3--:R-:W-:Y:S05]  /*9e90*/  @!P0 BRA `(.L_x_173) ;  /* 0xfffffffc00f08947 */ /* 0x008fea000383ffff */
[----:B------:R-:W-:Y:S05]  /*9ea0*/  BRA `(.L_x_174) ;  /* 0xffffffac00987947 */ /* 0x000fea000383ffff */
.L_x_86:
[----:B------:R-:W-:-:S07]  /*9eb0*/  MOV R0, UR21 ;  /* 0x0000001500007c02 */ /* 0x000fce0008000f00 */
.L_x_175:
[----:B---3--:R3:W4:Y:S02]  /*9ec0*/  SYNCS.PHASECHK.TRANS64.TRYWAIT P0, [R0+URZ+0x60], R3 ;  /* 0x00006003000075a7 */ /* 0x00872400080011ff */
[----:B----4-:R-:W-:Y:S05]  /*9ed0*/  @!P0 NANOSLEEP.SYNCS 0x989680 ;  /* 0x009896800000895d */ /* 0x010fea0003900000 */
[----:B------:R-:W4:Y:S02]  /*9ee0*/  @!P0 SYNCS.PHASECHK.TRANS64 P0, [R0+URZ+0x60], R3 ;  /* 0x00006003000085a7 */ /* 0x000f2400080010ff */
[----:B----4-:R-:W-:Y:S05]  /*9ef0*/  @!P0 BRA `(.L_x_175) ;  /* 0xfffffffc00f08947 */ /* 0x010fea000383ffff */
[----:B------:R-:W-:Y:S05]  /*9f00*/  BRA `(.L_x_176) ;  /* 0xffffffb000107947 */ /* 0x000fea000383ffff */
.L_x_87:
[----:B---3--:R-:W-:-:S07]  /*9f10*/  MOV R0, UR21 ;  /* 0x0000001500007c02 */ /* 0x008fce0008000f00 */
.L_x_177:
[----:B---3--:R3:W4:Y:S02]  /*9f20*/  SYNCS.PHASECHK.TRANS64.TRYWAIT P0, [R0+URZ+0x68], R3 ;  /* 0x00006803000075a7 */ /* 0x00872400080011ff */
[----:B----4-:R-:W-:Y:S05]  /*9f30*/  @!P0 NANOSLEEP.SYNCS 0x989680 ;  /* 0x009896800000895d */ /* 0x010fea0003900000 */
[----:B------:R-:W4:Y:S02]  /*9f40*/  @!P0 SYNCS.PHASECHK.TRANS64 P0, [R0+URZ+0x68], R3 ;  /* 0x00006803000085a7 */ /* 0x000f2400080010ff */
[----:B----4-:R-:W-:Y:S05]  /*9f50*/  @!P0 BRA `(.L_x_177) ;  /* 0xfffffffc00f08947 */ /* 0x010fea000383ffff */
[----:B------:R-:W-:Y:S05]  /*9f60*/  BRA `(.L_x_178) ;  /* 0xffffffb000007947 */ /* 0x000fea000383ffff */
.L_x_88:
[----:B---3--:R-:W-:-:S07]  /*9f70*/  MOV R0, UR21 ;  /* 0x0000001500007c02 */ /* 0x008fce0008000f00 */
.L_x_179:
[----:B---3--:R3:W4:Y:S02]  /*9f80*/  SYNCS.PHASECHK.TRANS64.TRYWAIT P0, [R0+URZ+0x70], R3 ;  /* 0x00007003000075a7 */ /* 0x00872400080011ff */
[----:B----4-:R-:W-:Y:S05]  /*9f90*/  @!P0 NANOSLEEP.SYNCS 0x989680 ;  /* 0x009896800000895d */ /* 0x010fea0003900000 */
[----:B------:R-:W4:Y:S02]  /*9fa0*/  @!P0 SYNCS.PHASECHK.TRANS64 P0, [R0+URZ+0x70], R3 ;  /* 0x00007003000085a7 */ /* 0x000f2400080010ff */
[----:B----4-:R-:W-:Y:S05]  /*9fb0*/  @!P0 BRA `(.L_x_179) ;  /* 0xfffffffc00f08947 */ /* 0x010fea000383ffff */
[----:B------:R-:W-:Y:S05]  /*9fc0*/  BRA `(.L_x_180) ;  /* 0xffffffac00f07947 */ /* 0x000fea000383ffff */
.L_x_90:
[----:B-1----:R1:W2:Y:S02]  /*9fd0*/  SYNCS.PHASECHK.TRANS64.TRYWAIT P0, [R3+URZ+0x90], R0 ;  /* 0x00009000030075a7 */ /* 0x0022a400080011ff */
[----:B--2---:R-:W-:Y:S05]  /*9fe0*/  @!P0 NANOSLEEP.SYNCS 0x989680 ;  /* 0x009896800000895d */ /* 0x004fea0003900000 */
[----:B------:R-:W2:Y:S02]  /*9ff0*/  @!P0 SYNCS.PHASECHK.TRANS64 P0, [R3+URZ+0x90], R0 ;  /* 0x00009000030085a7 */ /* 0x000ea400080010ff */
[----:B--2---:R-:W-:Y:S05]  /*a000*/  @!P0 BRA `(.L_x_90) ;  /* 0xfffffffc00f08947 */ /* 0x004fea000383ffff */
[----:B------:R-:W-:Y:S05]  /*a010*/  BRA `(.L_x_181) ;  /* 0xffffffb000bc7947 */ /* 0x000fea000383ffff */
.L_x_101:
[----:B-1----:R-:W-:Y:S04]  /*a020*/  MOV R0, UR44 ;  /* 0x0000002c00007c02 */ /* 0x002fe80008000f00 */
[----:B------:R1:W2:Y:S03]  /*a030*/  SYNCS.PHASECHK.TRANS64.TRYWAIT P1, [R0+URZ+0x40], R5 ;  /* 0x00004005000075a7 */ /* 0x0002a600080211ff */
[----:B--2---:R-:W-:Y:S05]  /*a040*/  @!P1 NANOSLEEP.SYNCS 0x989680 ;  /* 0x009896800000995d */ /* 0x004fea0003900000 */
[----:B------:R-:W2:Y:S02]  /*a050*/  @!P1 SYNCS.PHASECHK.TRANS64 P1, [R0+URZ+0x40], R5 ;  /* 0x00004005000095a7 */ /* 0x000ea400080210ff */
[----:B--2---:R-:W-:Y:S05]  /*a060*/  @!P1 BRA `(.L_x_101) ;  /* 0xfffffffc00ec9947 */ /* 0x004fea000383ffff */
[----:B------:R-:W-:Y:S05]  /*a070*/  BRA `(.L_x_100) ;  /* 0xffffffc000507947 */ /* 0x000fea000383ffff */
.L_x_103:
[----:B-1----:R1:W4:Y:S02]  /*a080*/  SYNCS.PHASECHK.TRANS64.TRYWAIT P0, [R98+URZ+0xb0], R3 ;  /* 0x0000b003620075a7 */ /* 0x00232400080011ff */
[----:B----4-:R-:W-:Y:S05]  /*a090*/  @!P0 NANOSLEEP.SYNCS 0x989680 ;  /* 0x009896800000895d */ /* 0x010fea0003900000 */
[----:B------:R-:W4:Y:S02]  /*a0a0*/  @!P0 SYNCS.PHASECHK.TRANS64 P0, [R98+URZ+0xb0], R3 ;  /* 0x0000b003620085a7 */ /* 0x000f2400080010ff */
[----:B----4-:R-:W-:Y:S05]  /*a0b0*/  @!P0 BRA `(.L_x_103) ;  /* 0xfffffffc00f08947 */ /* 0x010fea000383ffff */
[----:B------:R-:W-:Y:S05]  /*a0c0*/  BRA `(.L_x_102) ;  /* 0xffffffc0007c7947 */ /* 0x000fea000383ffff */
.L_x_112:
[----:B--2---:R2:W3:Y:S02]  /*a0d0*/  SYNCS.PHASECHK.TRANS64.TRYWAIT P0, [R3+URZ+0x40], R0 ;  /* 0x00004000030075a7 */ /* 0x0044e400080011ff */
[----:B---3--:R-:W-:Y:S05]  /*a0e0*/  @!P0 NANOSLEEP.SYNCS 0x989680 ;  /* 0x009896800000895d */ /* 0x008fea0003900000 */
[----:B------:R-:W3:Y:S02]  /*a0f0*/  @!P0 SYNCS.PHASECHK.TRANS64 P0, [R3+URZ+0x40], R0 ;  /* 0x00004000030085a7 */ /* 0x000ee400080010ff */
[----:B---3--:R-:W-:Y:S05]  /*a100*/  @!P0 BRA `(.L_x_112) ;  /* 0xfffffffc00f08947 */ /* 0x008fea000383ffff */
[----:B------:R-:W-:Y:S05]  /*a110*/  BRA `(.L_x_111) ;  /* 0xffffffcc00607947 */ /* 0x000fea000383ffff */
.L_x_120:
[----:B-1----:R1:W3:Y:S02]  /*a120*/  SYNCS.PHASECHK.TRANS64.TRYWAIT P0, [R63+URZ+0x40], R4 ;  /* 0x000040043f0075a7 */ /* 0x0022e400080011ff */
[----:B---3--:R-:W-:Y:S05]  /*a130*/  @!P0 NANOSLEEP.SYNCS 0x989680 ;  /* 0x009896800000895d */ /* 0x008fea0003900000 */
[----:B------:R-:W3:Y:S02]  /*a140*/  @!P0 SYNCS.PHASECHK.TRANS64 P0, [R63+URZ+0x40], R4 ;  /* 0x000040043f0085a7 */ /* 0x000ee400080010ff */
[----:B---3--:R-:W-:Y:S05]  /*a150*/  @!P0 BRA `(.L_x_120) ;  /* 0xfffffffc00f08947 */ /* 0x008fea000383ffff */
[----:B------:R-:W-:Y:S05]  /*a160*/  BRA `(.L_x_119) ;  /* 0xffffffd800687947 */ /* 0x000fea000383ffff */
.L_x_128:
[----:B-1----:R1:W3:Y:S02]  /*a170*/  SYNCS.PHASECHK.TRANS64.TRYWAIT P0, [R108+URZ+0x40], R3 ;  /* 0x000040036c0075a7 */ /* 0x0022e400080011ff */
[----:B---3--:R-:W-:Y:S05]  /*a180*/  @!P0 NANOSLEEP.SYNCS 0x989680 ;  /* 0x009896800000895d */ /* 0x008fea0003900000 */
[----:B------:R-:W3:Y:S02]  /*a190*/  @!P0 SYNCS.PHASECHK.TRANS64 P0, [R108+URZ+0x40], R3 ;  /* 0x000040036c0085a7 */ /* 0x000ee400080010ff */
[----:B---3--:R-:W-:Y:S05]  /*a1a0*/  @!P0 BRA `(.L_x_128) ;  /* 0xfffffffc00f08947 */ /* 0x008fea000383ffff */
[----:B------:R-:W-:Y:S05]  /*a1b0*/  BRA `(.L_x_127) ;  /* 0xffffffe4006c7947 */ /* 0x000fea000383ffff */
        .weak           $__internal_0_$__cuda_sm10x_tcgen05_guardrail_trap_col_being_dealloced_not_returned_by_alloc
        .type           $__internal_0_$__cuda_sm10x_tcgen05_guardrail_trap_col_being_dealloced_not_returned_by_alloc,@function
        .size           $__internal_0_$__cuda_sm10x_tcgen05_guardrail_trap_col_being_dealloced_not_returned_by_alloc,($__internal_1_$__cuda_sm10x_tcgen05_guardrail_trap_phase_invalid_during_alloc - $__internal_0_$__cuda_sm10x_tcgen05_guardrail_trap_col_being_dealloced_not_returned_by_alloc)
$__internal_0_$__cuda_sm10x_tcgen05_guardrail_trap_col_being_dealloced_not_returned_by_alloc:
[----:B------:R-:W-:Y:S05]  /*a1c0*/  BPT.TRAP 0x1 ;  /* 0x000000040000795c */ /* 0x000fea0000300000 */
[----:B------:R-:W-:-:S04]  /*a1d0*/  HFMA2 R3, -RZ, RZ, 0, 0 ;  /* 0x00000000ff037431 */ /* 0x000fc800000001ff */
[----:B------:R-:W-:Y:S05]  /*a1e0*/  RET.REL.NODEC R2 `(_ZN7cutlass13device_kernelINS_4gemm6kernel13GemmUniversalIN4cute5tupleIJiiiiEEENS1_10collective13CollectiveMmaINS1_35MainloopSm100TmaUmmaWarpSpecializedILi4ELi2ELi4ENS5_IJNS4_1CILi1EEENSA_ILi2EEESB_EEEEENS5_IJNSA_ILi64EEENSA_ILi256EEESF_EEENS_10bfloat16_tENS5_IJlSB_lEEESI_SJ_NS4_8TiledMMAINS4_8MMA_AtomIJNS4_20SM100_MMA_F16BF16_SSISI_SI_fLi64ELi256ELNS4_4UMMA5MajorE0ELSO_0ELNSN_7ScaleInE0ELSP_0EEEEEENS4_6LayoutINS5_IJSB_SB_SB_EEENS5_IJNSA_ILi0EEESU_SU_EEEEENS5_IJNS4_10UnderscoreESX_SX_EEEEENS4_23SM90_TMA_LOAD_MULTICASTENS4_14ComposedLayoutINS4_7SwizzleILi3ELi4ELi3EEENS4_18smem_ptr_flag_bitsILi16EEENSS_INS5_IJNSA_ILi8EEESF_EEENS5_IJSF_SB_EEEEEEEvNS4_8identityENS4_13SM90_TMA_LOADES1A_vS1B_EENS_8epilogue10collective18CollectiveEpilogueINS1E_23Sm100TmaWarpSpecializedILi4ELi2ELi32ELb1ELb0EEEJSH_NS5_IJNSS_ISF_SB_EES1J_EEESI_SJ_SI_SJ_NS1E_6fusion15FusionCallbacksIS1I_NS1L_17LinearCombinationISI_fSI_fLNS_15FloatRoundStyleE2EEESH_S1K_JEEENS4_5SM1004TMEM4LOAD26SM100_TMEM_LOAD_16dp256b8xES1C_S1A_NS4_17SM75_U32x4_LDSM_NENS4_14SM90_TMA_STOREES1A_NS4_17SM90_U32x4_STSM_NENS4_39AutoVectorizingCopyWithAssumedAlignmentILi128EEEEEEvvEEEEvNT_6ParamsE) ;  /* 0xffffff5c02847950 */ /* 0x000fea0003c3ffff */
        .weak           $__internal_1_$__cuda_sm10x_tcgen05_guardrail_trap_phase_invalid_during_alloc
        .type           $__internal_1_$__cuda_sm10x_tcgen05_guardrail_trap_phase_invalid_during_alloc,@function
        .size           $__internal_1_$__cuda_sm10x_tcgen05_guardrail_trap_phase_invalid_during_alloc,($__internal_2_$__cuda_sm10x_tcgen05_guardrail_trap_unallocated_columns_being_dealloced - $__internal_1_$__cuda_sm10x_tcgen05_guardrail_trap_phase_invalid_during_alloc)
$__internal_1_$__cuda_sm10x_tcgen05_guardrail_trap_phase_invalid_during_alloc:
[----:B------:R-:W-:Y:S05]  /*a1f0*/  BPT.TRAP 0x1 ;  /* 0x000000040000795c */ /* 0x000fea0000300000 */
[----:B------:R-:W-:-:S04]  /*a200*/  MOV R5, 0x0 ;  /* 0x0000000000057802 */ /* 0x000fc80000000f00 */
[----:B------:R-:W-:Y:S05]  /*a210*/  RET.REL.NODEC R4 `(_ZN7cutlass13device_kernelINS_4gemm6kernel13GemmUniversalIN4cute5tupleIJiiiiEEENS1_10collective13CollectiveMmaINS1_35MainloopSm100TmaUmmaWarpSpecializedILi4ELi2ELi4ENS5_IJNS4_1CILi1EEENSA_ILi2EEESB_EEEEENS5_IJNSA_ILi64EEENSA_ILi256EEESF_EEENS_10bfloat16_tENS5_IJlSB_lEEESI_SJ_NS4_8TiledMMAINS4_8MMA_AtomIJNS4_20SM100_MMA_F16BF16_SSISI_SI_fLi64ELi256ELNS4_4UMMA5MajorE0ELSO_0ELNSN_7ScaleInE0ELSP_0EEEEEENS4_6LayoutINS5_IJSB_SB_SB_EEENS5_IJNSA_ILi0EEESU_SU_EEEEENS5_IJNS4_10UnderscoreESX_SX_EEEEENS4_23SM90_TMA_LOAD_MULTICASTENS4_14ComposedLayoutINS4_7SwizzleILi3ELi4ELi3EEENS4_18smem_ptr_flag_bitsILi16EEENSS_INS5_IJNSA_ILi8EEESF_EEENS5_IJSF_SB_EEEEEEEvNS4_8identityENS4_13SM90_TMA_LOADES1A_vS1B_EENS_8epilogue10collective18CollectiveEpilogueINS1E_23Sm100TmaWarpSpecializedILi4ELi2ELi32ELb1ELb0EEEJSH_NS5_IJNSS_ISF_SB_EES1J_EEESI_SJ_SI_SJ_NS1E_6fusion15FusionCallbacksIS1I_NS1L_17LinearCombinationISI_fSI_fLNS_15FloatRoundStyleE2EEESH_S1K_JEEENS4_5SM1004TMEM4LOAD26SM100_TMEM_LOAD_16dp256b8xES1C_S1A_NS4_17SM75_U32x4_LDSM_NENS4_14SM90_TMA_STOREES1A_NS4_17SM90_U32x4_STSM_NENS4_39AutoVectorizingCopyWithAssumedAlignmentILi128EEEEEEvvEEEEvNT_6ParamsE) ;  /* 0xffffff5c04787950 */ /* 0x000fea0003c3ffff */
        .weak           $__internal_2_$__cuda_sm10x_tcgen05_guardrail_trap_unallocated_columns_being_dealloced
        .type           $__internal_2_$__cuda_sm10x_tcgen05_guardrail_trap_unallocated_columns_being_dealloced,@function
        .size           $__internal_2_$__cuda_sm10x_tcgen05_guardrail_trap_unallocated_columns_being_dealloced,(.L_x_183 - $__internal_2_$__cuda_sm10x_tcgen05_guardrail_trap_unallocated_columns_being_dealloced)
$__internal_2_$__cuda_sm10x_tcgen05_guardrail_trap_unallocated_columns_being_dealloced:
[----:B------:R-:W-:Y:S05]  /*a220*/  BPT.TRAP 0x1 ;  /* 0x000000040000795c */ /* 0x000fea0000300000 */
[----:B------:R-:W-:-:S04]  /*a230*/  HFMA2 R3, -RZ, RZ, 0, 0 ;  /* 0x00000000ff037431 */ /* 0x000fc800000001ff */
[----:B------:R-:W-:Y:S05]  /*a240*/  RET.REL.NODEC R2 `(_ZN7cutlass13device_kernelINS_4gemm6kernel13GemmUniversalIN4cute5tupleIJiiiiEEENS1_10collective13CollectiveMmaINS1_35MainloopSm100TmaUmmaWarpSpecializedILi4ELi2ELi4ENS5_IJNS4_1CILi1EEENSA_ILi2EEESB_EEEEENS5_IJNSA_ILi64EEENSA_ILi256EEESF_EEENS_10bfloat16_tENS5_IJlSB_lEEESI_SJ_NS4_8TiledMMAINS4_8MMA_AtomIJNS4_20SM100_MMA_F16BF16_SSISI_SI_fLi64ELi256ELNS4_4UMMA5MajorE0ELSO_0ELNSN_7ScaleInE0ELSP_0EEEEEENS4_6LayoutINS5_IJSB_SB_SB_EEENS5_IJNSA_ILi0EEESU_SU_EEEEENS5_IJNS4_10UnderscoreESX_SX_EEEEENS4_23SM90_TMA_LOAD_MULTICASTENS4_14ComposedLayoutINS4_7SwizzleILi3ELi4ELi3EEENS4_18smem_ptr_flag_bitsILi16EEENSS_INS5_IJNSA_ILi8EEESF_EEENS5_IJSF_SB_EEEEEEEvNS4_8identityENS4_13SM90_TMA_LOADES1A_vS1B_EENS_8epilogue10collective18CollectiveEpilogueINS1E_23Sm100TmaWarpSpecializedILi4ELi2ELi32ELb1ELb0EEEJSH_NS5_IJNSS_ISF_SB_EES1J_EEESI_SJ_SI_SJ_NS1E_6fusion15FusionCallbacksIS1I_NS1L_17LinearCombinationISI_fSI_fLNS_15FloatRoundStyleE2EEESH_S1K_JEEENS4_5SM1004TMEM4LOAD26SM100_TMEM_LOAD_16dp256b8xES1C_S1A_NS4_17SM75_U32x4_LDSM_NENS4_14SM90_TMA_STOREES1A_NS4_17SM90_U32x4_STSM_NENS4_39AutoVectorizingCopyWithAssumedAlignmentILi128EEEEEEvvEEEEvNT_6ParamsE) ;  /* 0xffffff5c026c7950 */ /* 0x000fea0003c3ffff */
.L_x_182:
[----:B------:R-:W-:-:S00]  /*a250*/  BRA `(.L_x_182) ;  /* 0xfffffffc00fc7947 */ /* 0x000fc0000383ffff */
[----:B------:R-:W-:-:S00]  /*a260*/  NOP ;  /* 0x0000000000007918 */ /* 0x000fc00000000000 */
        /* <DEDUP_REMOVED lines=9> */
.L_x_183:


//--------------------- .nv.global.init           --------------------------
	.section	.nv.global.init,"aw",@progbits
.nv.global.init:
	.type		$str$27,@object
	.size		$str$27,($str$28 - $str$27)
$str$27:
        /*0000*/ 	.byte	0x28, 0x61, 0x64, 0x64, 0x72, 0x65, 0x73, 0x73, 0x20, 0x26, 0x20, 0x6d, 0x61, 0x73, 0x6b, 0x29
        /*0010*/ 	.byte	0x20, 0x3d, 0x3d, 0x20, 0x30, 0x00
	.type		$str$28,@object
	.size		$str$28,($str$26 - $str$28)
$str$28:
        /*0016*/ 	.byte	0x2f, 0x74, 0x6d, 0x70, 0x2f, 0x63, 0x75, 0x74, 0x6c, 0x61, 0x73, 0x73, 0x5f, 0x73, 0x77, 0x65
        /*0026*/ 	.byte	0x65, 0x70, 0x5f, 0x73, 0x72, 0x63, 0x2f, 0x69, 0x6e, 0x63, 0x6c, 0x75, 0x64, 0x65, 0x2f, 0x63
        /*0036*/ 	.byte	0x75, 0x74, 0x65, 0x2f, 0x70, 0x6f, 0x69, 0x6e, 0x74, 0x65, 0x72, 0x5f, 0x66, 0x6c, 0x61, 0x67
        /*0046*/ 	.byte	0x67, 0x65, 0x64, 0x2e, 0x68, 0x70, 0x70, 0x00
	.type		$str$26,@object
	.size		$str$26,($str$25 - $str$26)
$str$26:
        /*004e*/ 	.byte	0x2f, 0x74, 0x6d, 0x70, 0x2f, 0x63, 0x75, 0x74, 0x6c, 0x61, 0x73, 0x73, 0x5f, 0x73, 0x77, 0x65
        /*005e*/ 	.byte	0x65, 0x70, 0x5f, 0x73, 0x72, 0x63, 0x2f, 0x69, 0x6e, 0x63, 0x6c, 0x75, 0x64, 0x65, 0x2f, 0x63
        /*006e*/ 	.byte	0x75, 0x74, 0x65, 0x2f, 0x61, 0x74, 0x6f, 0x6d, 0x2f, 0x63, 0x6f, 0x70, 0x79, 0x5f, 0x74, 0x72
        /*007e*/ 	.byte	0x61, 0x69, 0x74, 0x73, 0x5f, 0x73, 0x6d, 0x31, 0x30, 0x30, 0x2e, 0x68, 0x70, 0x70, 0x00
	.type		$str$25,@object
	.size		$str$25,(__unnamed_1 - $str$25)
$str$25:
        /*008d*/ 	.byte	0x28, 0x28, 0x75, 0x69, 0x6e, 0x74, 0x33, 0x32, 0x5f, 0x74, 0x28, 0x74, 0x68, 0x72, 0x65, 0x61
        /*009d*/ 	.byte	0x64, 0x49, 0x64, 0x78, 0x2e, 0x78, 0x29, 0x20, 0x2f, 0x20, 0x33, 0x32, 0x29, 0x20, 0x25, 0x20
        /*00ad*/ 	.byte	0x34, 0x29, 0x20, 0x3d, 0x3d, 0x20, 0x28, 0x28, 0x28, 0x74, 0x6d, 0x65, 0x6d, 0x5f, 0x61, 0x64
        /*00bd*/ 	.byte	0x64, 0x72, 0x20, 0x3e, 0x3e, 0x20, 0x31, 0x36, 0x29, 0x20, 0x2f, 0x20, 0x33, 0x32, 0x29, 0x20
        /*00cd*/ 	.byte	0x25, 0x20, 0x34, 0x29, 0x00
	.type		__unnamed_1,@object
	.size		__unnamed_1,(__unnamed_2 - __unnamed_1)
__unnamed_1:
        /*00d2*/ 	.byte	0x61, 0x75, 0x74, 0x6f, 0x20, 0x63, 0x75, 0x74, 0x65, 0x3a, 0x3a, 0x61, 0x73, 0x5f, 0x70, 0x6f
        /* <DEDUP_REMOVED lines=24> */
        /*0262*/ 	.byte	0x30, 0x39, 0x36, 0x3e, 0x3e, 0x3e, 0x3e, 0x5d, 0x00
	.type		__unnamed_2,@object
	.size		__unnamed_2,(.L_2 - __unnamed_2)
__unnamed_2:
        /* <DEDUP_REMOVED lines=46> */
        /*054b*/ 	.byte	0x75, 0x74, 0x65, 0x3a, 0x3a, 0x43, 0x3c, 0x30, 0x3e, 0x3e, 0x3e, 0x3e, 0x5d, 0x00
.L_2:


//--------------------- .nv.shared._ZN7cutlass13device_kernelINS_4gemm6kernel13GemmUniversalIN4cute5tupleIJiiiiEEENS1_10collective13CollectiveMmaINS1_35MainloopSm100TmaUmmaWarpSpecializedILi4ELi2ELi4ENS5_IJNS4_1CILi1EEENSA_ILi2EEESB_EEEEENS5_IJNSA_ILi64EEENSA_ILi256EEESF_EEENS_10bfloat16_tENS5_IJlSB_lEEESI_SJ_NS4_8TiledMMAINS4_8MMA_AtomIJNS4_20SM100_MMA_F16BF16_SSISI_SI_fLi64ELi256ELNS4_4UMMA5MajorE0ELSO_0ELNSN_7ScaleInE0ELSP_0EEEEEENS4_6LayoutINS5_IJSB_SB_SB_EEENS5_IJNSA_ILi0EEESU_SU_EEEEENS5_IJNS4_10UnderscoreESX_SX_EEEEENS4_23SM90_TMA_LOAD_MULTICASTENS4_14ComposedLayoutINS4_7SwizzleILi3ELi4ELi3EEENS4_18smem_ptr_flag_bitsILi16EEENSS_INS5_IJNSA_ILi8EEESF_EEENS5_IJSF_SB_EEEEEEEvNS4_8identityENS4_13SM90_TMA_LOADES1A_vS1B_EENS_8epilogue10collective18CollectiveEpilogueINS1E_23Sm100TmaWarpSpecializedILi4ELi2ELi32ELb1ELb0EEEJSH_NS5_IJNSS_ISF_SB_EES1J_EEESI_SJ_SI_SJ_NS1E_6fusion15FusionCallbacksIS1I_NS1L_17LinearCombinationISI_fSI_fLNS_15FloatRoundStyleE2EEESH_S1K_JEEENS4_5SM1004TMEM4LOAD26SM100_TMEM_LOAD_16dp256b8xES1C_S1A_NS4_17SM75_U32x4_LDSM_NENS4_14SM90_TMA_STOREES1A_NS4_17SM90_U32x4_STSM_NENS4_39AutoVectorizingCopyWithAssumedAlignmentILi128EEEEEEvvEEEEvNT_6ParamsE --------------------------
	.section	.nv.shared._ZN7cutlass13device_kernelINS_4gemm6kernel13GemmUniversalIN4cute5tupleIJiiiiEEENS1_10collective13CollectiveMmaINS1_35MainloopSm100TmaUmmaWarpSpecializedILi4ELi2ELi4ENS5_IJNS4_1CILi1EEENSA_ILi2EEESB_EEEEENS5_IJNSA_ILi64EEENSA_ILi256EEESF_EEENS_10bfloat16_tENS5_IJlSB_lEEESI_SJ_NS4_8TiledMMAINS4_8MMA_AtomIJNS4_20SM100_MMA_F16BF16_SSISI_SI_fLi64ELi256ELNS4_4UMMA5MajorE0ELSO_0ELNSN_7ScaleInE0ELSP_0EEEEEENS4_6LayoutINS5_IJSB_SB_SB_EEENS5_IJNSA_ILi0EEESU_SU_EEEEENS5_IJNS4_10UnderscoreESX_SX_EEEEENS4_23SM90_TMA_LOAD_MULTICASTENS4_14ComposedLayoutINS4_7SwizzleILi3ELi4ELi3EEENS4_18smem_ptr_flag_bitsILi16EEENSS_INS5_IJNSA_ILi8EEESF_EEENS5_IJSF_SB_EEEEEEEvNS4_8identityENS4_13SM90_TMA_LOADES1A_vS1B_EENS_8epilogue10collective18CollectiveEpilogueINS1E_23Sm100TmaWarpSpecializedILi4ELi2ELi32ELb1ELb0EEEJSH_NS5_IJNSS_ISF_SB_EES1J_EEESI_SJ_SI_SJ_NS1E_6fusion15FusionCallbacksIS1I_NS1L_17LinearCombinationISI_fSI_fLNS_15FloatRoundStyleE2EEESH_S1K_JEEENS4_5SM1004TMEM4LOAD26SM100_TMEM_LOAD_16dp256b8xES1C_S1A_NS4_17SM75_U32x4_LDSM_NENS4_14SM90_TMA_STOREES1A_NS4_17SM90_U32x4_STSM_NENS4_39AutoVectorizingCopyWithAssumedAlignmentILi128EEEEEEvvEEEEvNT_6ParamsE,"aw",@nobits
	.sectionflags	@""
	.align	16
	.zero		1024


//--------------------- .nv.shared.reserved.0     --------------------------
	.section	.nv.shared.reserved.0,"aw",@nobits
	.weak		__nv_reservedSMEM_offset_0_alias
	.size		__nv_reservedSMEM_offset_0_alias, 0, 64
	.other		__nv_reservedSMEM_offset_0_alias,@"STO_CUDA_RESERVED_SHARED STV_DEFAULT"
__nv_reservedSMEM_offset_0_alias:
	.zero		0
.nv.shared.reserved.0:
	.zero		64
	.weak		__nv_reservedSMEM_tcgen05_partition
	.type		__nv_reservedSMEM_tcgen05_partition,@object
	.size		__nv_reservedSMEM_tcgen05_partition,(.L_0 - __nv_reservedSMEM_tcgen05_partition)
__nv_reservedSMEM_tcgen05_partition:
	.zero		32
.L_0:


//--------------------- .nv.global                --------------------------
	.section	.nv.global,"aw",@nobits
.nv.global:
	.type		_ZN39_INTERNAL_488a391f_4_k_cu_96677200_83754cute1_E,@object
	.size		_ZN39_INTERNAL_488a391f_4_k_cu_96677200_83754cute1_E,(_ZN39_INTERNAL_488a391f_4_k_cu_96677200_83754cuda3std3__45__cpo6cbeginE - _ZN39_INTERNAL_488a391f_4_k_cu_96677200_83754cute1_E)
_ZN39_INTERNAL_488a391f_4_k_cu_96677200_83754cute1_E:
	.zero		1
	.type		_ZN39_INTERNAL_488a391f_4_k_cu_96677200_83754cuda3std3__45__cpo6cbeginE,@object
	.size		_ZN39_INTERNAL_488a391f_4_k_cu_96677200_83754cuda3std3__45__cpo6cbeginE,(_ZN39_INTERNAL_488a391f_4_k_cu_96677200_83754cuda3std3__48in_placeE - _ZN39_INTERNAL_488a391f_4_k_cu_96677200_83754cuda3std3__45__cpo6cbeginE)
_ZN39_INTERNAL_488a391f_4_k_cu_96677200_83754cuda3std3__45__cpo6cbeginE:
	.zero		1
	.type		_ZN39_INTERNAL_488a391f_4_k_cu_96677200_83754cuda3std3__48in_placeE,@object
	.size		_ZN39_INTERNAL_488a391f_4_k_cu_96677200_83754cuda3std3__48in_placeE,(_ZN39_INTERNAL_488a391f_4_k_cu_96677200_83754cuda3std6ranges3__45__cpo9iter_moveE - _ZN39_INTERNAL_488a391f_4_k_cu_96677200_83754cuda3std3__48in_placeE)
_ZN39_INTERNAL_488a391f_4_k_cu_96677200_83754cuda3std3__48in_placeE:
	.zero		1
	.type		_ZN39_INTERNAL_488a391f_4_k_cu_96677200_83754cuda3std6ranges3__45__cpo9iter_moveE,@object
	.size		_ZN39_INTERNAL_488a391f_4_k_cu_96677200_83754cuda3std6ranges3__45__cpo9iter_moveE,(_ZN39_INTERNAL_488a391f_4_k_cu_96677200_83754cuda3std3__45__cpo5beginE - _ZN39_INTERNAL_488a391f_4_k_cu_96677200_83754cuda3std6ranges3__45__cpo9iter_moveE)
_ZN39_INTERNAL_488a391f_4_k_cu_96677200_83754cuda3std6ranges3__45__cpo9iter_moveE:
	.zero		1
	.type		_ZN39_INTERNAL_488a391f_4_k_cu_96677200_83754cuda3std3__45__cpo5beginE,@object
	.size		_ZN39_INTERNAL_488a391f_4_k_cu_96677200_83754cuda3std3__45__cpo5beginE,(_ZN39_INTERNAL_488a391f_4_k_cu_96677200_83754cuda3std3__441_GLOBAL__N__488a391f_4_k_cu_96677200_83756ignoreE - _ZN39_INTERNAL_488a391f_4_k_cu_96677200_83754cuda3std3__45__cpo5beginE)
_ZN39_INTERNAL_488a391f_4_k_cu_96677200_83754cuda3std3__45__cpo5beginE:
	.zero		1
	.type		_ZN39_INTERNAL_488a391f_4_k_cu_96677200_83754cuda3std3__441_GLOBAL__N__488a391f_4_k_cu_96677200_83756ignoreE,@object
	.size		_ZN39_INTERNAL_488a391f_4_k_cu_96677200_83754cuda3std3__441_GLOBAL__N__488a391f_4_k_cu_96677200_83756ignoreE,(_ZN39_INTERNAL_488a391f_4_k_cu_96677200_83754cute7productE - _ZN39_INTERNAL_488a391f_4_k_cu_96677200_83754cuda3std3__441_GLOBAL__N__488a391f_4_k_cu_96677200_83756ignoreE)
_ZN39_INTERNAL_488a391f_4_k_cu_96677200_83754cuda3std3__441_GLOBAL__N__488a391f_4_k_cu_96677200_83756ignoreE:
	.zero		1
	.type		_ZN39_INTERNAL_488a391f_4_k_cu_96677200_83754cute7productE,@object
	.size		_ZN39_INTERNAL_488a391f_4_k_cu_96677200_83754cute7productE,(_ZN39_INTERNAL_488a391f_4_k_cu_96677200_83754cuda3std3__45__cpo3endE - _ZN39_INTERNAL_488a391f_4_k_cu_96677200_83754cute7productE)
_ZN39_INTERNAL_488a391f_4_k_cu_96677200_83754cute7productE:
	.zero		1
	.type		_ZN39_INTERNAL_488a391f_4_k_cu_96677200_83754cuda3std3__45__cpo3endE,@object
	.size		_ZN39_INTERNAL_488a391f_4_k_cu_96677200_83754cuda3std3__45__cpo3endE,(_ZN39_INTERNAL_488a391f_4_k_cu_96677200_83754cuda3std3__419piecewise_constructE - _ZN39_INTERNAL_488a391f_4_k_cu_96677200_83754cuda3std3__45__cpo3endE)
_ZN39_INTERNAL_488a391f_4_k_cu_96677200_83754cuda3std3__45__cpo3endE:
	.zero		1
	.type		_ZN39_INTERNAL_488a391f_4_k_cu_96677200_83754cuda3std3__419piecewise_constructE,@object
	.size		_ZN39_INTERNAL_488a391f_4_k_cu_96677200_83754cuda3std3__419piecewise_constructE,(_ZN39_INTERNAL_488a391f_4_k_cu_96677200_83754cuda3std3__45__cpo4cendE - _ZN39_INTERNAL_488a391f_4_k_cu_96677200_83754cuda3std3__419piecewise_constructE)
_ZN39_INTERNAL_488a391f_4_k_cu_96677200_83754cuda3std3__419piecewise_constructE:
	.zero		1
	.type		_ZN39_INTERNAL_488a391f_4_k_cu_96677200_83754cuda3std3__45__cpo4cendE,@object
	.size		_ZN39_INTERNAL_488a391f_4_k_cu_96677200_83754cuda3std3__45__cpo4cendE,(_ZN39_INTERNAL_488a391f_4_k_cu_96677200_83754cuda3std6ranges3__45__cpo4swapE - _ZN39_INTERNAL_488a391f_4_k_cu_96677200_83754cuda3std3__45__cpo4cendE)
_ZN39_INTERNAL_488a391f_4_k_cu_96677200_83754cuda3std3__45__cpo4cendE:
	.zero		1
	.type		_ZN39_INTERNAL_488a391f_4_k_cu_96677200_83754cuda3std6ranges3__45__cpo4swapE,@object
	.size		_ZN39_INTERNAL_488a391f_4_k_cu_96677200_83754cuda3std6ranges3__45__cpo4swapE,(.L_10 - _ZN39_INTERNAL_488a391f_4_k_cu_96677200_83754cuda3std6ranges3__45__cpo4swapE)
_ZN39_INTERNAL_488a391f_4_k_cu_96677200_83754cuda3std6ranges3__45__cpo4swapE:
	.zero		1
.L_10:


//--------------------- .nv.constant0._ZN7cutlass13device_kernelINS_4gemm6kernel13GemmUniversalIN4cute5tupleIJiiiiEEENS1_10collective13CollectiveMmaINS1_35MainloopSm100TmaUmmaWarpSpecializedILi4ELi2ELi4ENS5_IJNS4_1CILi1EEENSA_ILi2EEESB_EEEEENS5_IJNSA_ILi64EEENSA_ILi256EEESF_EEENS_10bfloat16_tENS5_IJlSB_lEEESI_SJ_NS4_8TiledMMAINS4_8MMA_AtomIJNS4_20SM100_MMA_F16BF16_SSISI_SI_fLi64ELi256ELNS4_4UMMA5MajorE0ELSO_0ELNSN_7ScaleInE0ELSP_0EEEEEENS4_6LayoutINS5_IJSB_SB_SB_EEENS5_IJNSA_ILi0EEESU_SU_EEEEENS5_IJNS4_10UnderscoreESX_SX_EEEEENS4_23SM90_TMA_LOAD_MULTICASTENS4_14ComposedLayoutINS4_7SwizzleILi3ELi4ELi3EEENS4_18smem_ptr_flag_bitsILi16EEENSS_INS5_IJNSA_ILi8EEESF_EEENS5_IJSF_SB_EEEEEEEvNS4_8identityENS4_13SM90_TMA_LOADES1A_vS1B_EENS_8epilogue10collective18CollectiveEpilogueINS1E_23Sm100TmaWarpSpecializedILi4ELi2ELi32ELb1ELb0EEEJSH_NS5_IJNSS_ISF_SB_EES1J_EEESI_SJ_SI_SJ_NS1E_6fusion15FusionCallbacksIS1I_NS1L_17LinearCombinationISI_fSI_fLNS_15FloatRoundStyleE2EEESH_S1K_JEEENS4_5SM1004TMEM4LOAD26SM100_TMEM_LOAD_16dp256b8xES1C_S1A_NS4_17SM75_U32x4_LDSM_NENS4_14SM90_TMA_STOREES1A_NS4_17SM90_U32x4_STSM_NENS4_39AutoVectorizingCopyWithAssumedAlignmentILi128EEEEEEvvEEEEvNT_6ParamsE --------------------------
	.section	.nv.constant0._ZN7cutlass13device_kernelINS_4gemm6kernel13GemmUniversalIN4cute5tupleIJiiiiEEENS1_10collective13CollectiveMmaINS1_35MainloopSm100TmaUmmaWarpSpecializedILi4ELi2ELi4ENS5_IJNS4_1CILi1EEENSA_ILi2EEESB_EEEEENS5_IJNSA_ILi64EEENSA_ILi256EEESF_EEENS_10bfloat16_tENS5_IJlSB_lEEESI_SJ_NS4_8TiledMMAINS4_8MMA_AtomIJNS4_20SM100_MMA_F16BF16_SSISI_SI_fLi64ELi256ELNS4_4UMMA5MajorE0ELSO_0ELNSN_7ScaleInE0ELSP_0EEEEEENS4_6LayoutINS5_IJSB_SB_SB_EEENS5_IJNSA_ILi0EEESU_SU_EEEEENS5_IJNS4_10UnderscoreESX_SX_EEEEENS4_23SM90_TMA_LOAD_MULTICASTENS4_14ComposedLayoutINS4_7SwizzleILi3ELi4ELi3EEENS4_18smem_ptr_flag_bitsILi16EEENSS_INS5_IJNSA_ILi8EEESF_EEENS5_IJSF_SB_EEEEEEEvNS4_8identityENS4_13SM90_TMA_LOADES1A_vS1B_EENS_8epilogue10collective18CollectiveEpilogueINS1E_23Sm100TmaWarpSpecializedILi4ELi2ELi32ELb1ELb0EEEJSH_NS5_IJNSS_ISF_SB_EES1J_EEESI_SJ_SI_SJ_NS1E_6fusion15FusionCallbacksIS1I_NS1L_17LinearCombinationISI_fSI_fLNS_15FloatRoundStyleE2EEESH_S1K_JEEENS4_5SM1004TMEM4LOAD26SM100_TMEM_LOAD_16dp256b8xES1C_S1A_NS4_17SM75_U32x4_LDSM_NENS4_14SM90_TMA_STOREES1A_NS4_17SM90_U32x4_STSM_NENS4_39AutoVectorizingCopyWithAssumedAlignmentILi128EEEEEEvvEEEEvNT_6ParamsE,"a",@progbits
	.sectionflags	@""
	.align	4
.nv.constant0._ZN7cutlass13device_kernelINS_4gemm6kernel13GemmUniversalIN4cute5tupleIJiiiiEEENS1_10collective13CollectiveMmaINS1_35MainloopSm100TmaUmmaWarpSpecializedILi4ELi2ELi4ENS5_IJNS4_1CILi1EEENSA_ILi2EEESB_EEEEENS5_IJNSA_ILi64EEENSA_ILi256EEESF_EEENS_10bfloat16_tENS5_IJlSB_lEEESI_SJ_NS4_8TiledMMAINS4_8MMA_AtomIJNS4_20SM100_MMA_F16BF16_SSISI_SI_fLi64ELi256ELNS4_4UMMA5MajorE0ELSO_0ELNSN_7ScaleInE0ELSP_0EEEEEENS4_6LayoutINS5_IJSB_SB_SB_EEENS5_IJNSA_ILi0EEESU_SU_EEEEENS5_IJNS4_10UnderscoreESX_SX_EEEEENS4_23SM90_TMA_LOAD_MULTICASTENS4_14ComposedLayoutINS4_7SwizzleILi3ELi4ELi3EEENS4_18smem_ptr_flag_bitsILi16EEENSS_INS5_IJNSA_ILi8EEESF_EEENS5_IJSF_SB_EEEEEEEvNS4_8identityENS4_13SM90_TMA_LOADES1A_vS1B_EENS_8epilogue10collective18CollectiveEpilogueINS1E_23Sm100TmaWarpSpecializedILi4ELi2ELi32ELb1ELb0EEEJSH_NS5_IJNSS_ISF_SB_EES1J_EEESI_SJ_SI_SJ_NS1E_6fusion15FusionCallbacksIS1I_NS1L_17LinearCombinationISI_fSI_fLNS_15FloatRoundStyleE2EEESH_S1K_JEEENS4_5SM1004TMEM4LOAD26SM100_TMEM_LOAD_16dp256b8xES1C_S1A_NS4_17SM75_U32x4_LDSM_NENS4_14SM90_TMA_STOREES1A_NS4_17SM90_U32x4_STSM_NENS4_39AutoVectorizingCopyWithAssumedAlignmentILi128EEEEEEvvEEEEvNT_6ParamsE:
	.zero		2944


//--------------------- SYMBOLS --------------------------

	.type		.nv.reservedSmem.offset0,@object
	.size		.nv.reservedSmem.offset0,0x4
	.type		.nv.reservedSmem.cap,@object
	.size		.nv.reservedSmem.cap,0x4
	.type		__assertfail,@function
